	.target	sm_100a

	.elftype	@"ET_EXEC"


//--------------------- .note.nv.tkinfo           --------------------------
	.section	.note.nv.tkinfo,"",@"SHT_NOTE"
	.sectionflags	@"SHF_NOTE_NV_TKINFO"
	.tkinfo
        /*0018*/ 	.word	0x00000002
        /*0030*/ 	.string	""
        /*0030*/ 	.string	"ptxas"
        /*0030*/ 	.string	"Cuda compilation tools, release 13.0, V13.0.88"
        /*0030*/ 	.string	"Build cuda_13.0.r13.0/compiler.36424714_0"
        /*0030*/ 	.string	"-arch sm_100a -m 64 "



//--------------------- .note.nv.cuinfo           --------------------------
	.section	.note.nv.cuinfo,"",@"SHT_NOTE"
	.sectionflags	@"SHF_NOTE_NV_CUINFO"
        /*0018*/ 	.short	0x0002
        /*001a*/ 	.short	0x0064
        /*001c*/ 	.short	0x0082
	.zero		2


//--------------------- .nv.info                  --------------------------
	.section	.nv.info,"",@"SHT_CUDA_INFO"
	.align	4


	//----- nvinfo : EIATTR_REGCOUNT
	.align		4
        /*0000*/ 	.byte	0x04, 0x2f
        /*0002*/ 	.short	(.L_19 - .L_18)
	.align		4
.L_18:
        /*0004*/ 	.word	index@(_ZN7cutlass13device_kernelINS_4gemm6kernel13GemmUniversalIN4cute5tupleIJiiiiEEENS1_10collective13CollectiveMmaINS1_46MainloopSm100TmaUmmaWarpSpecializedBlockScaledILi9ELi2ELi2ENS5_IJNS4_1CILi2EEENSA_ILi1EEESC_EEEEENS5_IJNSA_ILi256EEENSA_ILi64EEENSA_ILi128EEEEEENS5_IJNS_12float_e4m3_tENS_13float_ue8m0_tEEEENS5_IJNS5_IJlSC_lEEENS4_6LayoutINS5_IJNS5_IJNS5_IJNSA_ILi32EEENSA_ILi4EEEEEEiEEESR_NS5_IJSC_iEEEEEENS5_IJNS5_IJNS5_IJNSA_ILi16EEESP_EEEiEEENS5_IJNS5_IJNSA_ILi0EEESC_EEENSA_ILi512EEEEEENS5_IJSX_iEEEEEEEEEEESL_S14_NS4_8TiledMMAINS4_8MMA_AtomIJNS4_27SM100_MMA_MXF8F6F4_2x1SM_SSISJ_SJ_fSK_Li256ELi64ELNS4_4UMMA5MajorE0ELS19_0ELNS18_7ScaleInE0ELS1A_0EEEEEENSN_INS5_IJSC_SC_SC_EEENS5_IJSX_SX_SX_EEEEENS5_IJNS4_10UnderscoreES1G_S1G_EEEEENS5_IJNS4_18SM100_TMA_2SM_LOADES1J_EEENS5_IJNS4_14ComposedLayoutINS4_7SwizzleILi3ELi4ELi3EEENS4_18smem_ptr_flag_bitsILi8EEENSN_INS5_IJNSA_ILi8EEESH_EEENS5_IJSH_SC_EEEEEEENSN_INS5_IJNS5_IJNS5_IJSQ_SC_EEENS5_IJSO_SC_EEEEEESC_NS5_IJSP_SC_EEEEEENS5_IJNS5_IJNS5_IJSV_SZ_EEESY_EEESX_NS5_IJSC_SZ_EEEEEEEEEEEvNS4_8identityENS5_IJS1J_NS4_28SM100_TMA_2SM_LOAD_MULTICASTEEEES25_vS26_EENS_8epilogue10collective18CollectiveEpilogueINS2A_23Sm100TmaWarpSpecializedILi3ELi2ELi32ELb1ELb0EEEJNS5_IJSH_SG_SH_EEENS5_IJNSN_ISH_SC_EENSN_ISO_SC_EEEEENS_10bfloat16_tESM_S2J_SM_NS2A_6fusion15FusionCallbacksIS2E_NS2K_17LinearCombinationIS2J_fS2J_fLNS_15FloatRoundStyleE2EEES2F_S2I_JEEENS4_5SM1004TMEM4LOAD26SM100_TMEM_LOAD_32dp32b32xENS4_13SM90_TMA_LOADENS1L_INS1M_ILi2ELi4ELi3EEENS1O_ILi16EEENSN_INS5_IJS1Q_SO_EEES1W_EEEENS4_39AutoVectorizingCopyWithAssumedAlignmentILi128EEENS4_14SM90_TMA_STOREES2Z_S31_S31_EEEvvEEEEvNT_6ParamsE)
        /*0008*/ 	.word	0x0000007a


	//----- nvinfo : EIATTR_FRAME_SIZE
	.align		4
.L_19:
        /*000c*/ 	.byte	0x04, 0x11
        /*000e*/ 	.short	(.L_21 - .L_20)
	.align		4
.L_20:
        /*0010*/ 	.word	index@($__internal_2_$__cuda_sm10x_tcgen05_guardrail_trap_unallocated_columns_being_dealloced)
        /*0014*/ 	.word	0x00000000


	//----- nvinfo : EIATTR_FRAME_SIZE
	.align		4
.L_21:
        /*0018*/ 	.byte	0x04, 0x11
        /*001a*/ 	.short	(.L_23 - .L_22)
	.align		4
.L_22:
        /*001c*/ 	.word	index@($__internal_1_$__cuda_sm10x_tcgen05_guardrail_trap_phase_invalid_during_alloc)
        /*0020*/ 	.word	0x00000000


	//----- nvinfo : EIATTR_FRAME_SIZE
	.align		4
.L_23:
        /*0024*/ 	.byte	0x04, 0x11
        /*0026*/ 	.short	(.L_25 - .L_24)
	.align		4
.L_24:
        /*0028*/ 	.word	index@($__internal_0_$__cuda_sm10x_tcgen05_guardrail_trap_col_being_dealloced_not_returned_by_alloc)
        /*002c*/ 	.word	0x00000000


	//----- nvinfo : EIATTR_FRAME_SIZE
	.align		4
.L_25:
        /*0030*/ 	.byte	0x04, 0x11
        /*0032*/ 	.short	(.L_27 - .L_26)
	.align		4
.L_26:
        /*0034*/ 	.word	index@(_ZN7cutlass13device_kernelINS_4gemm6kernel13GemmUniversalIN4cute5tupleIJiiiiEEENS1_10collective13CollectiveMmaINS1_46MainloopSm100TmaUmmaWarpSpecializedBlockScaledILi9ELi2ELi2ENS5_IJNS4_1CILi2EEENSA_ILi1EEESC_EEEEENS5_IJNSA_ILi256EEENSA_ILi64EEENSA_ILi128EEEEEENS5_IJNS_12float_e4m3_tENS_13float_ue8m0_tEEEENS5_IJNS5_IJlSC_lEEENS4_6LayoutINS5_IJNS5_IJNS5_IJNSA_ILi32EEENSA_ILi4EEEEEEiEEESR_NS5_IJSC_iEEEEEENS5_IJNS5_IJNS5_IJNSA_ILi16EEESP_EEEiEEENS5_IJNS5_IJNSA_ILi0EEESC_EEENSA_ILi512EEEEEENS5_IJSX_iEEEEEEEEEEESL_S14_NS4_8TiledMMAINS4_8MMA_AtomIJNS4_27SM100_MMA_MXF8F6F4_2x1SM_SSISJ_SJ_fSK_Li256ELi64ELNS4_4UMMA5MajorE0ELS19_0ELNS18_7ScaleInE0ELS1A_0EEEEEENSN_INS5_IJSC_SC_SC_EEENS5_IJSX_SX_SX_EEEEENS5_IJNS4_10UnderscoreES1G_S1G_EEEEENS5_IJNS4_18SM100_TMA_2SM_LOADES1J_EEENS5_IJNS4_14ComposedLayoutINS4_7SwizzleILi3ELi4ELi3EEENS4_18smem_ptr_flag_bitsILi8EEENSN_INS5_IJNSA_ILi8EEESH_EEENS5_IJSH_SC_EEEEEEENSN_INS5_IJNS5_IJNS5_IJSQ_SC_EEENS5_IJSO_SC_EEEEEESC_NS5_IJSP_SC_EEEEEENS5_IJNS5_IJNS5_IJSV_SZ_EEESY_EEESX_NS5_IJSC_SZ_EEEEEEEEEEEvNS4_8identityENS5_IJS1J_NS4_28SM100_TMA_2SM_LOAD_MULTICASTEEEES25_vS26_EENS_8epilogue10collective18CollectiveEpilogueINS2A_23Sm100TmaWarpSpecializedILi3ELi2ELi32ELb1ELb0EEEJNS5_IJSH_SG_SH_EEENS5_IJNSN_ISH_SC_EENSN_ISO_SC_EEEEENS_10bfloat16_tESM_S2J_SM_NS2A_6fusion15FusionCallbacksIS2E_NS2K_17LinearCombinationIS2J_fS2J_fLNS_15FloatRoundStyleE2EEES2F_S2I_JEEENS4_5SM1004TMEM4LOAD26SM100_TMEM_LOAD_32dp32b32xENS4_13SM90_TMA_LOADENS1L_INS1M_ILi2ELi4ELi3EEENS1O_ILi16EEENSN_INS5_IJS1Q_SO_EEES1W_EEEENS4_39AutoVectorizingCopyWithAssumedAlignmentILi128EEENS4_14SM90_TMA_STOREES2Z_S31_S31_EEEvvEEEEvNT_6ParamsE)
        /*0038*/ 	.word	0x00000000


	//----- nvinfo : EIATTR_MIN_STACK_SIZE
	.align		4
.L_27:
        /*003c*/ 	.byte	0x04, 0x12
        /*003e*/ 	.short	(.L_29 - .L_28)
	.align		4
.L_28:
        /*0040*/ 	.word	index@(_ZN7cutlass13device_kernelINS_4gemm6kernel13GemmUniversalIN4cute5tupleIJiiiiEEENS1_10collective13CollectiveMmaINS1_46MainloopSm100TmaUmmaWarpSpecializedBlockScaledILi9ELi2ELi2ENS5_IJNS4_1CILi2EEENSA_ILi1EEESC_EEEEENS5_IJNSA_ILi256EEENSA_ILi64EEENSA_ILi128EEEEEENS5_IJNS_12float_e4m3_tENS_13float_ue8m0_tEEEENS5_IJNS5_IJlSC_lEEENS4_6LayoutINS5_IJNS5_IJNS5_IJNSA_ILi32EEENSA_ILi4EEEEEEiEEESR_NS5_IJSC_iEEEEEENS5_IJNS5_IJNS5_IJNSA_ILi16EEESP_EEEiEEENS5_IJNS5_IJNSA_ILi0EEESC_EEENSA_ILi512EEEEEENS5_IJSX_iEEEEEEEEEEESL_S14_NS4_8TiledMMAINS4_8MMA_AtomIJNS4_27SM100_MMA_MXF8F6F4_2x1SM_SSISJ_SJ_fSK_Li256ELi64ELNS4_4UMMA5MajorE0ELS19_0ELNS18_7ScaleInE0ELS1A_0EEEEEENSN_INS5_IJSC_SC_SC_EEENS5_IJSX_SX_SX_EEEEENS5_IJNS4_10UnderscoreES1G_S1G_EEEEENS5_IJNS4_18SM100_TMA_2SM_LOADES1J_EEENS5_IJNS4_14ComposedLayoutINS4_7SwizzleILi3ELi4ELi3EEENS4_18smem_ptr_flag_bitsILi8EEENSN_INS5_IJNSA_ILi8EEESH_EEENS5_IJSH_SC_EEEEEEENSN_INS5_IJNS5_IJNS5_IJSQ_SC_EEENS5_IJSO_SC_EEEEEESC_NS5_IJSP_SC_EEEEEENS5_IJNS5_IJNS5_IJSV_SZ_EEESY_EEESX_NS5_IJSC_SZ_EEEEEEEEEEEvNS4_8identityENS5_IJS1J_NS4_28SM100_TMA_2SM_LOAD_MULTICASTEEEES25_vS26_EENS_8epilogue10collective18CollectiveEpilogueINS2A_23Sm100TmaWarpSpecializedILi3ELi2ELi32ELb1ELb0EEEJNS5_IJSH_SG_SH_EEENS5_IJNSN_ISH_SC_EENSN_ISO_SC_EEEEENS_10bfloat16_tESM_S2J_SM_NS2A_6fusion15FusionCallbacksIS2E_NS2K_17LinearCombinationIS2J_fS2J_fLNS_15FloatRoundStyleE2EEES2F_S2I_JEEENS4_5SM1004TMEM4LOAD26SM100_TMEM_LOAD_32dp32b32xENS4_13SM90_TMA_LOADENS1L_INS1M_ILi2ELi4ELi3EEENS1O_ILi16EEENSN_INS5_IJS1Q_SO_EEES1W_EEEENS4_39AutoVectorizingCopyWithAssumedAlignmentILi128EEENS4_14SM90_TMA_STOREES2Z_S31_S31_EEEvvEEEEvNT_6ParamsE)
        /*0044*/ 	.word	0x00000000
.L_29:


//--------------------- .nv.compat                --------------------------
	.section	.nv.compat,"",@"SHT_CUDA_COMPAT_INFO"
	.align	4
        /*0000*/ 	.byte	0x02, 0x09, 0x01, 0x00, 0x02, 0x02, 0x02, 0x00, 0x02, 0x05, 0x05, 0x00, 0x03, 0x07, 0x01, 0x01
        /*0010*/ 	.byte	0x02, 0x03, 0x01, 0x00, 0x02, 0x06, 0x01, 0x00, 0x04, 0x0b, 0x08, 0x00, 0x09, 0x00, 0x00, 0x00
        /*0020*/ 	.byte	0x00, 0x00, 0x00, 0x00


//--------------------- .nv.info._ZN7cutlass13device_kernelINS_4gemm6kernel13GemmUniversalIN4cute5tupleIJiiiiEEENS1_10collective13CollectiveMmaINS1_46MainloopSm100TmaUmmaWarpSpecializedBlockScaledILi9ELi2ELi2ENS5_IJNS4_1CILi2EEENSA_ILi1EEESC_EEEEENS5_IJNSA_ILi256EEENSA_ILi64EEENSA_ILi128EEEEEENS5_IJNS_12float_e4m3_tENS_13float_ue8m0_tEEEENS5_IJNS5_IJlSC_lEEENS4_6LayoutINS5_IJNS5_IJNS5_IJNSA_ILi32EEENSA_ILi4EEEEEEiEEESR_NS5_IJSC_iEEEEEENS5_IJNS5_IJNS5_IJNSA_ILi16EEESP_EEEiEEENS5_IJNS5_IJNSA_ILi0EEESC_EEENSA_ILi512EEEEEENS5_IJSX_iEEEEEEEEEEESL_S14_NS4_8TiledMMAINS4_8MMA_AtomIJNS4_27SM100_MMA_MXF8F6F4_2x1SM_SSISJ_SJ_fSK_Li256ELi64ELNS4_4UMMA5MajorE0ELS19_0ELNS18_7ScaleInE0ELS1A_0EEEEEENSN_INS5_IJSC_SC_SC_EEENS5_IJSX_SX_SX_EEEEENS5_IJNS4_10UnderscoreES1G_S1G_EEEEENS5_IJNS4_18SM100_TMA_2SM_LOADES1J_EEENS5_IJNS4_14ComposedLayoutINS4_7SwizzleILi3ELi4ELi3EEENS4_18smem_ptr_flag_bitsILi8EEENSN_INS5_IJNSA_ILi8EEESH_EEENS5_IJSH_SC_EEEEEEENSN_INS5_IJNS5_IJNS5_IJSQ_SC_EEENS5_IJSO_SC_EEEEEESC_NS5_IJSP_SC_EEEEEENS5_IJNS5_IJNS5_IJSV_SZ_EEESY_EEESX_NS5_IJSC_SZ_EEEEEEEEEEEvNS4_8identityENS5_IJS1J_NS4_28SM100_TMA_2SM_LOAD_MULTICASTEEEES25_vS26_EENS_8epilogue10collective18CollectiveEpilogueINS2A_23Sm100TmaWarpSpecializedILi3ELi2ELi32ELb1ELb0EEEJNS5_IJSH_SG_SH_EEENS5_IJNSN_ISH_SC_EENSN_ISO_SC_EEEEENS_10bfloat16_tESM_S2J_SM_NS2A_6fusion15FusionCallbacksIS2E_NS2K_17LinearCombinationIS2J_fS2J_fLNS_15FloatRoundStyleE2EEES2F_S2I_JEEENS4_5SM1004TMEM4LOAD26SM100_TMEM_LOAD_32dp32b32xENS4_13SM90_TMA_LOADENS1L_INS1M_ILi2ELi4ELi3EEENS1O_ILi16EEENSN_INS5_IJS1Q_SO_EEES1W_EEEENS4_39AutoVectorizingCopyWithAssumedAlignmentILi128EEENS4_14SM90_TMA_STOREES2Z_S31_S31_EEEvvEEEEvNT_6ParamsE --------------------------
	.section	.nv.info._ZN7cutlass13device_kernelINS_4gemm6kernel13GemmUniversalIN4cute5tupleIJiiiiEEENS1_10collective13CollectiveMmaINS1_46MainloopSm100TmaUmmaWarpSpecializedBlockScaledILi9ELi2ELi2ENS5_IJNS4_1CILi2EEENSA_ILi1EEESC_EEEEENS5_IJNSA_ILi256EEENSA_ILi64EEENSA_ILi128EEEEEENS5_IJNS_12float_e4m3_tENS_13float_ue8m0_tEEEENS5_IJNS5_IJlSC_lEEENS4_6LayoutINS5_IJNS5_IJNS5_IJNSA_ILi32EEENSA_ILi4EEEEEEiEEESR_NS5_IJSC_iEEEEEENS5_IJNS5_IJNS5_IJNSA_ILi16EEESP_EEEiEEENS5_IJNS5_IJNSA_ILi0EEESC_EEENSA_ILi512EEEEEENS5_IJSX_iEEEEEEEEEEESL_S14_NS4_8TiledMMAINS4_8MMA_AtomIJNS4_27SM100_MMA_MXF8F6F4_2x1SM_SSISJ_SJ_fSK_Li256ELi64ELNS4_4UMMA5MajorE0ELS19_0ELNS18_7ScaleInE0ELS1A_0EEEEEENSN_INS5_IJSC_SC_SC_EEENS5_IJSX_SX_SX_EEEEENS5_IJNS4_10UnderscoreES1G_S1G_EEEEENS5_IJNS4_18SM100_TMA_2SM_LOADES1J_EEENS5_IJNS4_14ComposedLayoutINS4_7SwizzleILi3ELi4ELi3EEENS4_18smem_ptr_flag_bitsILi8EEENSN_INS5_IJNSA_ILi8EEESH_EEENS5_IJSH_SC_EEEEEEENSN_INS5_IJNS5_IJNS5_IJSQ_SC_EEENS5_IJSO_SC_EEEEEESC_NS5_IJSP_SC_EEEEEENS5_IJNS5_IJNS5_IJSV_SZ_EEESY_EEESX_NS5_IJSC_SZ_EEEEEEEEEEEvNS4_8identityENS5_IJS1J_NS4_28SM100_TMA_2SM_LOAD_MULTICASTEEEES25_vS26_EENS_8epilogue10collective18CollectiveEpilogueINS2A_23Sm100TmaWarpSpecializedILi3ELi2ELi32ELb1ELb0EEEJNS5_IJSH_SG_SH_EEENS5_IJNSN_ISH_SC_EENSN_ISO_SC_EEEEENS_10bfloat16_tESM_S2J_SM_NS2A_6fusion15FusionCallbacksIS2E_NS2K_17LinearCombinationIS2J_fS2J_fLNS_15FloatRoundStyleE2EEES2F_S2I_JEEENS4_5SM1004TMEM4LOAD26SM100_TMEM_LOAD_32dp32b32xENS4_13SM90_TMA_LOADENS1L_INS1M_ILi2ELi4ELi3EEENS1O_ILi16EEENSN_INS5_IJS1Q_SO_EEES1W_EEEENS4_39AutoVectorizingCopyWithAssumedAlignmentILi128EEENS4_14SM90_TMA_STOREES2Z_S31_S31_EEEvvEEEEvNT_6ParamsE,"",@"SHT_CUDA_INFO"
	.sectionflags	@""
	.align	4


	//----- nvinfo : EIATTR_CUDA_API_VERSION
	.align		4
        /*0000*/ 	.byte	0x04, 0x37
        /*0002*/ 	.short	(.L_31 - .L_30)
.L_30:
        /*0004*/ 	.word	0x00000082


	//----- nvinfo : EIATTR_KPARAM_INFO
	.align		4
.L_31:
        /*0008*/ 	.byte	0x04, 0x17
        /*000a*/ 	.short	(.L_33 - .L_32)
.L_32:
        /*000c*/ 	.word	0x00000000
        /*0010*/ 	.short	0x0000
        /*0012*/ 	.short	0x0000
        /*0014*/ 	.byte	0x00, 0xf0, 0x01, 0x30


	//----- nvinfo : EIATTR_AT_ENTRY_FRAGMENTS
	.align		4
.L_33:
        /*0018*/ 	.byte	0x04, 0x4f
        /*001a*/ 	.short	(.L_35 - .L_34)


	//   ....[0]....
.L_34:
        /*001c*/ 	.word	0x00000007


	//----- nvinfo : EIATTR_RESERVED_SMEM_USED
	.align		4
.L_35:
        /*0020*/ 	.byte	0x01, 0x41
	.zero		2


	//----- nvinfo : EIATTR_SPARSE_MMA_MASK
	.align		4
        /*0024*/ 	.byte	0x03, 0x50
        /*0026*/ 	.short	0x0000


	//----- nvinfo : EIATTR_TCGEN05_2CTA_USED
	.align		4
        /*0028*/ 	.byte	0x01, 0x52
	.zero		2


	//----- nvinfo : EIATTR_MAXREG_COUNT
	.align		4
        /*002c*/ 	.byte	0x03, 0x1b
        /*002e*/ 	.short	0x00ff


	//----- nvinfo : EIATTR_NUM_BARRIERS
	.align		4
        /*0030*/ 	.byte	0x02, 0x4c
        /*0032*/ 	.byte	0x07
	.zero		1


	//----- nvinfo : EIATTR_EXTERNS
	.align		4
        /*0034*/ 	.byte	0x04, 0x0f
        /*0036*/ 	.short	(.L_37 - .L_36)


	//   ....[0]....
	.align		4
.L_36:
        /*0038*/ 	.word	index@(__assertfail)


	//----- nvinfo : EIATTR_MERCURY_ISA_VERSION
	.align		4
.L_37:
        /*003c*/ 	.byte	0x03, 0x5f
        /*003e*/ 	.short	0x0101


	//----- nvinfo : EIATTR_INT_WARP_WIDE_INSTR_OFFSETS
	.align		4
        /*0040*/ 	.byte	0x04, 0x31
        /*0042*/ 	.short	(.L_39 - .L_38)


	//   ....[0]....
.L_38:
        /*0044*/ 	.word	0x00000e00


	//   ....[1]....
        /*0048*/ 	.word	0x00000ea0


	//   ....[2]....
        /*004c*/ 	.word	0x00004fa0


	//   ....[3]....
        /*0050*/ 	.word	0x00004fc0


	//   ....[4]....
        /*0054*/ 	.word	0x00004ff0


	//   ....[5]....
        /*0058*/ 	.word	0x00005b60


	//   ....[6]....
        /*005c*/ 	.word	0x00005c80


	//   ....[7]....
        /*0060*/ 	.word	0x00005dd0


	//   ....[8]....
        /*0064*/ 	.word	0x00005ef0


	//----- nvinfo : EIATTR_COOP_GROUP_MASK_REGIDS
	.align		4
.L_39:
        /*0068*/ 	.byte	0x04, 0x29
        /*006a*/ 	.short	(.L_41 - .L_40)


	//   ....[0]....
.L_40:
        /*006c*/ 	.word	0xffffffff


	//   ....[1]....
        /*0070*/ 	.word	0xffffffff


	//   ....[2]....
        /*0074*/ 	.word	0xffffffff


	//   ....[3]....
        /*0078*/ 	.word	0xffffffff


	//   ....[4]....
        /*007c*/ 	.word	0xffffffff


	//   ....[5]....
        /*0080*/ 	.word	0xffffffff


	//   ....[6]....
        /*0084*/ 	.word	0xffffffff


	//   ....[7]....
        /*0088*/ 	.word	0xffffffff


	//   ....[8]....
        /*008c*/ 	.word	0xffffffff


	//   ....[9]....
        /*0090*/ 	.word	0xffffffff


	//   ....[10]....
        /*0094*/ 	.word	0xffffffff


	//   ....[11]....
        /*0098*/ 	.word	0xffffffff


	//   ....[12]....
        /*009c*/ 	.word	0xffffffff


	//   ....[13]....
        /*00a0*/ 	.word	0xffffffff


	//----- nvinfo : EIATTR_COOP_GROUP_INSTR_OFFSETS
	.align		4
.L_41:
        /*00a4*/ 	.byte	0x04, 0x28
        /*00a6*/ 	.short	(.L_43 - .L_42)


	//   ....[0]....
.L_42:
        /*00a8*/ 	.word	0x000000b0


	//   ....[1]....
        /*00ac*/ 	.word	0x00000580


	//   ....[2]....
        /*00b0*/ 	.word	0x000007d0


	//   ....[3]....
        /*00b4*/ 	.word	0x00000940


	//   ....[4]....
        /*00b8*/ 	.word	0x00000a30


	//   ....[5]....
        /*00bc*/ 	.word	0x00000b90


	//   ....[6]....
        /*00c0*/ 	.word	0x00000ce0


	//   ....[7]....
        /*00c4*/ 	.word	0x00000f20


	//   ....[8]....
        /*00c8*/ 	.word	0x000024d0


	//   ....[9]....
        /*00cc*/ 	.word	0x00003660


	//   ....[10]....
        /*00d0*/ 	.word	0x00003b30


	//   ....[11]....
        /*00d4*/ 	.word	0x00003b60


	//   ....[12]....
        /*00d8*/ 	.word	0x00004ea0


	//   ....[13]....
        /*00dc*/ 	.word	0x000050b0


	//----- nvinfo : EIATTR_VRC_CTA_INIT_COUNT
	.align		4
.L_43:
        /*00e0*/ 	.byte	0x02, 0x4a
        /*00e2*/ 	.byte	0x80
	.zero		1


	//----- nvinfo : EIATTR_SYSCALL_OFFSETS
	.align		4
        /*00e4*/ 	.byte	0x04, 0x46
        /*00e6*/ 	.short	(.L_45 - .L_44)


	//   ....[0]....
.L_44:
        /*00e8*/ 	.word	0x00006bf0


	//   ....[1]....
        /*00ec*/ 	.word	0x00006ce0


	//   ....[2]....
        /*00f0*/ 	.word	0x00007580


	//   ....[3]....
        /*00f4*/ 	.word	0x00008250


	//----- nvinfo : EIATTR_MBARRIER_INSTR_OFFSETS
	.align		4
.L_45:
        /*00f8*/ 	.byte	0x04, 0x39
        /*00fa*/ 	.short	(.L_47 - .L_46)


	//   ....[0]....
.L_46:
        /*00fc*/ 	.word	0x00000690
        /*0100*/ 	.word	0x000000ff
        /*0104*/ 	.word	0x00000000
        /*0108*/ 	.short	0x0100
        /*010a*/ 	.byte	0x04
	.zero		1


	//   ....[1]....
        /*010c*/ 	.word	0x000006a0
        /*0110*/ 	.word	0x000000ff
        /*0114*/ 	.word	0x00000048
        /*0118*/ 	.short	0x0100
        /*011a*/ 	.byte	0x04
	.zero		1


	//   ....[2]....
        /*011c*/ 	.word	0x000006b0
        /*0120*/ 	.word	0x000000ff
        /*0124*/ 	.word	0x00000008
        /*0128*/ 	.short	0x0100
        /*012a*/ 	.byte	0x04
	.zero		1


	//   ....[3]....
        /*012c*/ 	.word	0x000006c0
        /*0130*/ 	.word	0x000000ff
        /*0134*/ 	.word	0x00000050
        /*0138*/ 	.short	0x0100
        /*013a*/ 	.byte	0x04
	.zero		1


	//   ....[4]....
        /*013c*/ 	.word	0x000006d0
        /*0140*/ 	.word	0x000000ff
        /*0144*/ 	.word	0x00000010
        /*0148*/ 	.short	0x0100
        /*014a*/ 	.byte	0x04
	.zero		1


	//   ....[5]....
        /*014c*/ 	.word	0x000006e0
        /*0150*/ 	.word	0x000000ff
        /*0154*/ 	.word	0x00000058
        /*0158*/ 	.short	0x0100
        /*015a*/ 	.byte	0x04
	.zero		1


	//   ....[6]....
        /*015c*/ 	.word	0x000006f0
        /*0160*/ 	.word	0x000000ff
        /*0164*/ 	.word	0x00000018
        /*0168*/ 	.short	0x0100
        /*016a*/ 	.byte	0x04
	.zero		1


	//   ....[7]....
        /*016c*/ 	.word	0x00000700
        /*0170*/ 	.word	0x000000ff
        /*0174*/ 	.word	0x00000060
        /*0178*/ 	.short	0x0100
        /*017a*/ 	.byte	0x04
	.zero		1


	//   ....[8]....
        /*017c*/ 	.word	0x00000710
        /*0180*/ 	.word	0x000000ff
        /*0184*/ 	.word	0x00000020
        /*0188*/ 	.short	0x0100
        /*018a*/ 	.byte	0x04
	.zero		1


	//   ....[9]....
        /*018c*/ 	.word	0x00000720
        /*0190*/ 	.word	0x000000ff
        /*0194*/ 	.word	0x00000068
        /*0198*/ 	.short	0x0100
        /*019a*/ 	.byte	0x04
	.zero		1


	//   ....[10]....
        /*019c*/ 	.word	0x00000730
        /*01a0*/ 	.word	0x000000ff
        /*01a4*/ 	.word	0x00000028
        /*01a8*/ 	.short	0x0100
        /*01aa*/ 	.byte	0x04
	.zero		1


	//   ....[11]....
        /*01ac*/ 	.word	0x00000740
        /*01b0*/ 	.word	0x000000ff
        /*01b4*/ 	.word	0x00000070
        /*01b8*/ 	.short	0x0100
        /*01ba*/ 	.byte	0x04
	.zero		1


	//   ....[12]....
        /*01bc*/ 	.word	0x00000750
        /*01c0*/ 	.word	0x000000ff
        /*01c4*/ 	.word	0x00000030
        /*01c8*/ 	.short	0x0100
        /*01ca*/ 	.byte	0x04
	.zero		1


	//   ....[13]....
        /*01cc*/ 	.word	0x00000760
        /*01d0*/ 	.word	0x000000ff
        /*01d4*/ 	.word	0x00000078
        /*01d8*/ 	.short	0x0100
        /*01da*/ 	.byte	0x04
	.zero		1


	//   ....[14]....
        /*01dc*/ 	.word	0x00000770
        /*01e0*/ 	.word	0x000000ff
        /*01e4*/ 	.word	0x00000038
        /*01e8*/ 	.short	0x0100
        /*01ea*/ 	.byte	0x04
	.zero		1


	//   ....[15]....
        /*01ec*/ 	.word	0x00000780
        /*01f0*/ 	.word	0x000000ff
        /*01f4*/ 	.word	0x00000080
        /*01f8*/ 	.short	0x0100
        /*01fa*/ 	.byte	0x04
	.zero		1


	//   ....[16]....
        /*01fc*/ 	.word	0x00000790
        /*0200*/ 	.word	0x000000ff
        /*0204*/ 	.word	0x00000040
        /*0208*/ 	.short	0x0100
        /*020a*/ 	.byte	0x04
	.zero		1


	//   ....[17]....
        /*020c*/ 	.word	0x000007a0
        /*0210*/ 	.word	0x000000ff
        /*0214*/ 	.word	0x00000088
        /*0218*/ 	.short	0x0100
        /*021a*/ 	.byte	0x04
	.zero		1


	//   ....[18]....
        /*021c*/ 	.word	0x000008d0
        /*0220*/ 	.word	0x000000ff
        /*0224*/ 	.word	0x00000090
        /*0228*/ 	.short	0x0100
        /*022a*/ 	.byte	0x04
	.zero		1


	//   ....[19]....
        /*022c*/ 	.word	0x000008e0
        /*0230*/ 	.word	0x000000ff
        /*0234*/ 	.word	0x000000a8
        /*0238*/ 	.short	0x0100
        /*023a*/ 	.byte	0x04
	.zero		1


	//   ....[20]....
        /*023c*/ 	.word	0x000008f0
        /*0240*/ 	.word	0x000000ff
        /*0244*/ 	.word	0x00000098
        /*0248*/ 	.short	0x0100
        /*024a*/ 	.byte	0x04
	.zero		1


	//   ....[21]....
        /*024c*/ 	.word	0x00000900
        /*0250*/ 	.word	0x000000ff
        /*0254*/ 	.word	0x000000b0
        /*0258*/ 	.short	0x0100
        /*025a*/ 	.byte	0x04
	.zero		1


	//   ....[22]....
        /*025c*/ 	.word	0x00000910
        /*0260*/ 	.word	0x000000ff
        /*0264*/ 	.word	0x000000a0
        /*0268*/ 	.short	0x0100
        /*026a*/ 	.byte	0x04
	.zero		1


	//   ....[23]....
        /*026c*/ 	.word	0x00000920
        /*0270*/ 	.word	0x000000ff
        /*0274*/ 	.word	0x000000b8
        /*0278*/ 	.short	0x0100
        /*027a*/ 	.byte	0x04
	.zero		1


	//   ....[24]....
        /*027c*/ 	.word	0x00000a00
        /*0280*/ 	.word	0x000000ff
        /*0284*/ 	.word	0x000000c0
        /*0288*/ 	.short	0x0100
        /*028a*/ 	.byte	0x06
	.zero		1


	//   ....[25]....
        /*028c*/ 	.word	0x00000a10
        /*0290*/ 	.word	0x000000ff
        /*0294*/ 	.word	0x000000c8
        /*0298*/ 	.short	0x0100
        /*029a*/ 	.byte	0x06
	.zero		1


	//   ....[26]....
        /*029c*/ 	.word	0x00000b40
        /*02a0*/ 	.word	0x000000ff
        /*02a4*/ 	.word	0x000000d0
        /*02a8*/ 	.short	0x0100
        /*02aa*/ 	.byte	0x06
	.zero		1


	//   ....[27]....
        /*02ac*/ 	.word	0x00000b50
        /*02b0*/ 	.word	0x000000ff
        /*02b4*/ 	.word	0x000000e0
        /*02b8*/ 	.short	0x0100
        /*02ba*/ 	.byte	0x06
	.zero		1


	//   ....[28]....
        /*02bc*/ 	.word	0x00000b60
        /*02c0*/ 	.word	0x000000ff
        /*02c4*/ 	.word	0x000000d8
        /*02c8*/ 	.short	0x0100
        /*02ca*/ 	.byte	0x06
	.zero		1


	//   ....[29]....
        /*02cc*/ 	.word	0x00000b70
        /*02d0*/ 	.word	0x000000ff
        /*02d4*/ 	.word	0x000000e8
        /*02d8*/ 	.short	0x0100
        /*02da*/ 	.byte	0x06
	.zero		1


	//   ....[30]....
        /*02dc*/ 	.word	0x00000c90
        /*02e0*/ 	.word	0x000000ff
        /*02e4*/ 	.word	0x000000f0
        /*02e8*/ 	.short	0x0100
        /*02ea*/ 	.byte	0x04
	.zero		1


	//   ....[31]....
        /*02ec*/ 	.word	0x00000ca0
        /*02f0*/ 	.word	0x000000ff
        /*02f4*/ 	.word	0x00000100
        /*02f8*/ 	.short	0x0100
        /*02fa*/ 	.byte	0x04
	.zero		1


	//   ....[32]....
        /*02fc*/ 	.word	0x00000cb0
        /*0300*/ 	.word	0x000000ff
        /*0304*/ 	.word	0x000000f8
        /*0308*/ 	.short	0x0100
        /*030a*/ 	.byte	0x04
	.zero		1


	//   ....[33]....
        /*030c*/ 	.word	0x00000cc0
        /*0310*/ 	.word	0x000000ff
        /*0314*/ 	.word	0x00000108
        /*0318*/ 	.short	0x0100
        /*031a*/ 	.byte	0x04
	.zero		1


	//   ....[34]....
        /*031c*/ 	.word	0x00000db0
        /*0320*/ 	.word	0x000000ff
        /*0324*/ 	.word	0x00000110
        /*0328*/ 	.short	0x0100
        /*032a*/ 	.byte	0x04
	.zero		1


	//   ....[35]....
        /*032c*/ 	.word	0x00000dc0
        /*0330*/ 	.word	0x000000ff
        /*0334*/ 	.word	0x00000120
        /*0338*/ 	.short	0x0100
        /*033a*/ 	.byte	0x04
	.zero		1


	//   ....[36]....
        /*033c*/ 	.word	0x00000dd0
        /*0340*/ 	.word	0x000000ff
        /*0344*/ 	.word	0x00000118
        /*0348*/ 	.short	0x0100
        /*034a*/ 	.byte	0x04
	.zero		1


	//   ....[37]....
        /*034c*/ 	.word	0x00000de0
        /*0350*/ 	.word	0x000000ff
        /*0354*/ 	.word	0x00000128
        /*0358*/ 	.short	0x0100
        /*035a*/ 	.byte	0x04
	.zero		1


	//   ....[38]....
        /*035c*/ 	.word	0x00000ee0
        /*0360*/ 	.word	0x000000ff
        /*0364*/ 	.word	0x00000130
        /*0368*/ 	.short	0x0100
        /*036a*/ 	.byte	0x06
	.zero		1


	//   ....[39]....
        /*036c*/ 	.word	0x000019f0
        /*0370*/ 	.word	0x00000003
        /*0374*/ 	.word	0x00000120
        /*0378*/ 	.short	0x010a
        /*037a*/ 	.byte	0xff
	.zero		1


	//   ....[40]....
        /*037c*/ 	.word	0x00001a20
        /*0380*/ 	.word	0x00000003
        /*0384*/ 	.word	0x00000110
        /*0388*/ 	.short	0x0101
        /*038a*/ 	.byte	0xff
	.zero		1


	//   ....[41]....
        /*038c*/ 	.word	0x00001b00
        /*0390*/ 	.word	0x000000ff
        /*0394*/ 	.word	0x00000048
        /*0398*/ 	.short	0x010a
        /*039a*/ 	.byte	0x04
	.zero		1


	//   ....[42]....
        /*039c*/ 	.word	0x00001c10
        /*03a0*/ 	.word	0x000000ff
        /*03a4*/ 	.word	0x00000048
        /*03a8*/ 	.short	0x010a
        /*03aa*/ 	.byte	0x06
	.zero		1


	//   ....[43]....
        /*03ac*/ 	.word	0x00001d80
        /*03b0*/ 	.word	0x000000ff
        /*03b4*/ 	.word	0x00000048
        /*03b8*/ 	.short	0x010a
        /*03ba*/ 	.byte	0x07
	.zero		1


	//   ....[44]....
        /*03bc*/ 	.word	0x00002030
        /*03c0*/ 	.word	0x000000ff
        /*03c4*/ 	.word	0x000000c8
        /*03c8*/ 	.short	0x0101
        /*03ca*/ 	.byte	0x05
	.zero		1


	//   ....[45]....
        /*03cc*/ 	.word	0x00002050
        /*03d0*/ 	.word	0x000000ff
        /*03d4*/ 	.word	0x00000048
        /*03d8*/ 	.short	0x010a
        /*03da*/ 	.byte	0x04
	.zero		1


	//   ....[46]....
        /*03dc*/ 	.word	0x000020d0
        /*03e0*/ 	.word	0x000000ff
        /*03e4*/ 	.word	0x00000048
        /*03e8*/ 	.short	0x010a
        /*03ea*/ 	.byte	0x07
	.zero		1


	//   ....[47]....
        /*03ec*/ 	.word	0x00002210
        /*03f0*/ 	.word	0x000000ff
        /*03f4*/ 	.word	0x00000048
        /*03f8*/ 	.short	0x010a
        /*03fa*/ 	.byte	0x04
	.zero		1


	//   ....[48]....
        /*03fc*/ 	.word	0x00002500
        /*0400*/ 	.word	0x00000003
        /*0404*/ 	.word	0x000000d0
        /*0408*/ 	.short	0x010a
        /*040a*/ 	.byte	0xff
	.zero		1


	//   ....[49]....
        /*040c*/ 	.word	0x00002650
        /*0410*/ 	.word	0x00000000
        /*0414*/ 	.word	0x00000000
        /*0418*/ 	.short	0x0101
        /*041a*/ 	.byte	0xff
	.zero		1


	//   ....[50]....
        /*041c*/ 	.word	0x00002c10
        /*0420*/ 	.word	0x000000ff
        /*0424*/ 	.word	0x00000000
        /*0428*/ 	.short	0x010a
        /*042a*/ 	.byte	0x04
	.zero		1


	//   ....[51]....
        /*042c*/ 	.word	0x00002ca0
        /*0430*/ 	.word	0x000000ff
        /*0434*/ 	.word	0x00000000
        /*0438*/ 	.short	0x010a
        /*043a*/ 	.byte	0x05
	.zero		1


	//   ....[52]....
        /*043c*/ 	.word	0x00002d30
        /*0440*/ 	.word	0x000000ff
        /*0444*/ 	.word	0x00000000
        /*0448*/ 	.short	0x010a
        /*044a*/ 	.byte	0x05
	.zero		1


	//   ....[53]....
        /*044c*/ 	.word	0x00002dc0
        /*0450*/ 	.word	0x000000ff
        /*0454*/ 	.word	0x00000000
        /*0458*/ 	.short	0x010a
        /*045a*/ 	.byte	0x05
	.zero		1


	//   ....[54]....
        /*045c*/ 	.word	0x00002e50
        /*0460*/ 	.word	0x000000ff
        /*0464*/ 	.word	0x00000000
        /*0468*/ 	.short	0x010a
        /*046a*/ 	.byte	0x05
	.zero		1


	//   ....[55]....
        /*046c*/ 	.word	0x00002ee0
        /*0470*/ 	.word	0x000000ff
        /*0474*/ 	.word	0x00000000
        /*0478*/ 	.short	0x010a
        /*047a*/ 	.byte	0x05
	.zero		1


	//   ....[56]....
        /*047c*/ 	.word	0x00002f70
        /*0480*/ 	.word	0x000000ff
        /*0484*/ 	.word	0x00000000
        /*0488*/ 	.short	0x010a
        /*048a*/ 	.byte	0x05
	.zero		1


	//   ....[57]....
        /*048c*/ 	.word	0x00003000
        /*0490*/ 	.word	0x000000ff
        /*0494*/ 	.word	0x00000000
        /*0498*/ 	.short	0x010a
        /*049a*/ 	.byte	0x05
	.zero		1


	//   ....[58]....
        /*049c*/ 	.word	0x000030a0
        /*04a0*/ 	.word	0x00000000
        /*04a4*/ 	.word	0x00000000
        /*04a8*/ 	.short	0x010a
        /*04aa*/ 	.byte	0xff
	.zero		1


	//   ....[59]....
        /*04ac*/ 	.word	0x000031c0
        /*04b0*/ 	.word	0x00000000
        /*04b4*/ 	.word	0x00000110
        /*04b8*/ 	.short	0x010a
        /*04ba*/ 	.byte	0xff
	.zero		1


	//   ....[60]....
        /*04bc*/ 	.word	0x00003230
        /*04c0*/ 	.word	0x00000004
        /*04c4*/ 	.word	0x00000000
        /*04c8*/ 	.short	0x0101
        /*04ca*/ 	.byte	0xff
	.zero		1


	//   ....[61]....
        /*04cc*/ 	.word	0x00003250
        /*04d0*/ 	.word	0x000000ff
        /*04d4*/ 	.word	0x000000e0
        /*04d8*/ 	.short	0x010a
        /*04da*/ 	.byte	0x04
	.zero		1


	//   ....[62]....
        /*04dc*/ 	.word	0x00003370
        /*04e0*/ 	.word	0x00000000
        /*04e4*/ 	.word	0x000000d0
        /*04e8*/ 	.short	0x010a
        /*04ea*/ 	.byte	0xff
	.zero		1


	//   ....[63]....
        /*04ec*/ 	.word	0x00003470
        /*04f0*/ 	.word	0x00000000
        /*04f4*/ 	.word	0x00000000
        /*04f8*/ 	.short	0x0101
        /*04fa*/ 	.byte	0xff
	.zero		1


	//   ....[64]....
        /*04fc*/ 	.word	0x00003500
        /*0500*/ 	.word	0x000000ff
        /*0504*/ 	.word	0x000000e0
        /*0508*/ 	.short	0x0106
        /*050a*/ 	.byte	0x04
	.zero		1


	//   ....[65]....
        /*050c*/ 	.word	0x00003520
        /*0510*/ 	.word	0x000000ff
        /*0514*/ 	.word	0x000000e0
        /*0518*/ 	.short	0x010a
        /*051a*/ 	.byte	0x04
	.zero		1


	//   ....[66]....
        /*051c*/ 	.word	0x000035b0
        /*0520*/ 	.word	0x000000ff
        /*0524*/ 	.word	0x000000e0
        /*0528*/ 	.short	0x0106
        /*052a*/ 	.byte	0x07
	.zero		1


	//   ....[67]....
        /*052c*/ 	.word	0x000035f0
        /*0530*/ 	.word	0x00000000
        /*0534*/ 	.word	0x000000e0
        /*0538*/ 	.short	0x010a
        /*053a*/ 	.byte	0xff
	.zero		1


	//   ....[68]....
        /*053c*/ 	.word	0x00003830
        /*0540*/ 	.word	0x000000ff
        /*0544*/ 	.word	0x00000008
        /*0548*/ 	.short	0x010a
        /*054a*/ 	.byte	0x05
	.zero		1


	//   ....[69]....
        /*054c*/ 	.word	0x00003850
        /*0550*/ 	.word	0x000000ff
        /*0554*/ 	.word	0x00000008
        /*0558*/ 	.short	0x010a
        /*055a*/ 	.byte	0x05
	.zero		1


	//   ....[70]....
        /*055c*/ 	.word	0x000039e0
        /*0560*/ 	.word	0x000000ff
        /*0564*/ 	.word	0x00000008
        /*0568*/ 	.short	0x010a
        /*056a*/ 	.byte	0x05
	.zero		1


	//   ....[71]....
        /*056c*/ 	.word	0x00003a00
        /*0570*/ 	.word	0x000000ff
        /*0574*/ 	.word	0x00000008
        /*0578*/ 	.short	0x010a
        /*057a*/ 	.byte	0x05
	.zero		1


	//   ....[72]....
        /*057c*/ 	.word	0x00003ac0
        /*0580*/ 	.word	0x000000ff
        /*0584*/ 	.word	0x00000000
        /*0588*/ 	.short	0x0101
        /*058a*/ 	.byte	0x04
	.zero		1


	//   ....[73]....
        /*058c*/ 	.word	0x00003f50
        /*0590*/ 	.word	0x00000002
        /*0594*/ 	.word	0x000000d0
        /*0598*/ 	.short	0x010a
        /*059a*/ 	.byte	0xff
	.zero		1


	//   ....[74]....
        /*059c*/ 	.word	0x00004070
        /*05a0*/ 	.word	0x00000000
        /*05a4*/ 	.word	0x00000000
        /*05a8*/ 	.short	0x0101
        /*05aa*/ 	.byte	0xff
	.zero		1


	//   ....[75]....
        /*05ac*/ 	.word	0x000045c0
        /*05b0*/ 	.word	0x000000ff
        /*05b4*/ 	.word	0x00000000
        /*05b8*/ 	.short	0x010a
        /*05ba*/ 	.byte	0x04
	.zero		1


	//   ....[76]....
        /*05bc*/ 	.word	0x00004610
        /*05c0*/ 	.word	0x000000ff
        /*05c4*/ 	.word	0x00000100
        /*05c8*/ 	.short	0x010a
        /*05ca*/ 	.byte	0x39
	.zero		1


	//   ....[77]....
        /*05cc*/ 	.word	0x000047f0
        /*05d0*/ 	.word	0x000000ff
        /*05d4*/ 	.word	0x00000000
        /*05d8*/ 	.short	0x010a
        /*05da*/ 	.byte	0x07
	.zero		1


	//   ....[78]....
        /*05dc*/ 	.word	0x00004920
        /*05e0*/ 	.word	0x000000ff
        /*05e4*/ 	.word	0x00000000
        /*05e8*/ 	.short	0x010a
        /*05ea*/ 	.byte	0x04
	.zero		1


	//   ....[79]....
        /*05ec*/ 	.word	0x00004cb0
        /*05f0*/ 	.word	0x000000ff
        /*05f4*/ 	.word	0x00000000
        /*05f8*/ 	.short	0x010a
        /*05fa*/ 	.byte	0x04
	.zero		1


	//   ....[80]....
        /*05fc*/ 	.word	0x00004d50
        /*0600*/ 	.word	0x00000000
        /*0604*/ 	.word	0x00000000
        /*0608*/ 	.short	0x010a
        /*060a*/ 	.byte	0xff
	.zero		1


	//   ....[81]....
        /*060c*/ 	.word	0x00004d90
        /*0610*/ 	.word	0x00000000
        /*0614*/ 	.word	0x00000000
        /*0618*/ 	.short	0x010a
        /*061a*/ 	.byte	0xff
	.zero		1


	//   ....[82]....
        /*061c*/ 	.word	0x00004e00
        /*0620*/ 	.word	0x000000ff
        /*0624*/ 	.word	0x00000000
        /*0628*/ 	.short	0x0101
        /*062a*/ 	.byte	0x04
	.zero		1


	//   ....[83]....
        /*062c*/ 	.word	0x00004e40
        /*0630*/ 	.word	0x000000ff
        /*0634*/ 	.word	0x00000130
        /*0638*/ 	.short	0x010a
        /*063a*/ 	.byte	0x1f
	.zero		1


	//   ....[84]....
        /*063c*/ 	.word	0x00004e90
        /*0640*/ 	.word	0x000000ff
        /*0644*/ 	.word	0x00000000
        /*0648*/ 	.short	0x0101
        /*064a*/ 	.byte	0x04
	.zero		1


	//   ....[85]....
        /*064c*/ 	.word	0x00005330
        /*0650*/ 	.word	0x00000008
        /*0654*/ 	.word	0x000000d0
        /*0658*/ 	.short	0x010a
        /*065a*/ 	.byte	0xff
	.zero		1


	//   ....[86]....
        /*065c*/ 	.word	0x000054a0
        /*0660*/ 	.word	0x00000000
        /*0664*/ 	.word	0x00000000
        /*0668*/ 	.short	0x0101
        /*066a*/ 	.byte	0xff
	.zero		1


	//   ....[87]....
        /*066c*/ 	.word	0x00005970
        /*0670*/ 	.word	0x000000ff
        /*0674*/ 	.word	0x000000c8
        /*0678*/ 	.short	0x010a
        /*067a*/ 	.byte	0x18
	.zero		1


	//   ....[88]....
        /*067c*/ 	.word	0x00005b40
        /*0680*/ 	.word	0x000000ff
        /*0684*/ 	.word	0x000000a8
        /*0688*/ 	.short	0x010a
        /*068a*/ 	.byte	0x04
	.zero		1


	//   ....[89]....
        /*068c*/ 	.word	0x00005d20
        /*0690*/ 	.word	0x000000ff
        /*0694*/ 	.word	0x00000090
        /*0698*/ 	.short	0x010b
        /*069a*/ 	.byte	0x04
	.zero		1


	//   ....[90]....
        /*069c*/ 	.word	0x00005d30
        /*06a0*/ 	.word	0x000000ff
        /*06a4*/ 	.word	0x00000000
        /*06a8*/ 	.short	0x0101
        /*06aa*/ 	.byte	0x07
	.zero		1


	//   ....[91]....
        /*06ac*/ 	.word	0x00005d40
        /*06b0*/ 	.word	0x000000ff
        /*06b4*/ 	.word	0x000000a8
        /*06b8*/ 	.short	0x010a
        /*06ba*/ 	.byte	0x05
	.zero		1


	//   ....[92]....
        /*06bc*/ 	.word	0x00005f90
        /*06c0*/ 	.word	0x000000ff
        /*06c4*/ 	.word	0x00000090
        /*06c8*/ 	.short	0x010b
        /*06ca*/ 	.byte	0x05
	.zero		1


	//   ....[93]....
        /*06cc*/ 	.word	0x00005fa0
        /*06d0*/ 	.word	0x000000ff
        /*06d4*/ 	.word	0x00000000
        /*06d8*/ 	.short	0x0101
        /*06da*/ 	.byte	0x04
	.zero		1


	//   ....[94]....
        /*06dc*/ 	.word	0x00005ff0
        /*06e0*/ 	.word	0x000000ff
        /*06e4*/ 	.word	0x00000000
        /*06e8*/ 	.short	0x010a
        /*06ea*/ 	.byte	0x04
	.zero		1


	//   ....[95]....
        /*06ec*/ 	.word	0x00006080
        /*06f0*/ 	.word	0x000000ff
        /*06f4*/ 	.word	0x00000000
        /*06f8*/ 	.short	0x010a
        /*06fa*/ 	.byte	0x05
	.zero		1


	//   ....[96]....
        /*06fc*/ 	.word	0x00006120
        /*0700*/ 	.word	0x00000000
        /*0704*/ 	.word	0x00000000
        /*0708*/ 	.short	0x010a
        /*070a*/ 	.byte	0xff
	.zero		1


	//   ....[97]....
        /*070c*/ 	.word	0x00006460
        /*0710*/ 	.word	0x00000000
        /*0714*/ 	.word	0x000000d0
        /*0718*/ 	.short	0x010a
        /*071a*/ 	.byte	0xff
	.zero		1


	//   ....[98]....
        /*071c*/ 	.word	0x00006530
        /*0720*/ 	.word	0x00000000
        /*0724*/ 	.word	0x00000000
        /*0728*/ 	.short	0x0101
        /*072a*/ 	.byte	0xff
	.zero		1


	//   ....[99]....
        /*072c*/ 	.word	0x000071d0
        /*0730*/ 	.word	0x00000000
        /*0734*/ 	.word	0x00000090
        /*0738*/ 	.short	0x010a
        /*073a*/ 	.byte	0xff
	.zero		1


	//   ....[100]....
        /*073c*/ 	.word	0x00007240
        /*0740*/ 	.word	0x00000059
        /*0744*/ 	.word	0x000000f0
        /*0748*/ 	.short	0x010a
        /*074a*/ 	.byte	0xff
	.zero		1


	//   ....[101]....
        /*074c*/ 	.word	0x00007330
        /*0750*/ 	.word	0x00000000
        /*0754*/ 	.word	0x00000090
        /*0758*/ 	.short	0x010a
        /*075a*/ 	.byte	0xff
	.zero		1


	//   ....[102]....
        /*075c*/ 	.word	0x00007460
        /*0760*/ 	.word	0x00000059
        /*0764*/ 	.word	0x000000f0
        /*0768*/ 	.short	0x010a
        /*076a*/ 	.byte	0xff
	.zero		1


	//   ....[103]....
        /*076c*/ 	.word	0x00007f90
        /*0770*/ 	.word	0x00000000
        /*0774*/ 	.word	0x00000000
        /*0778*/ 	.short	0x0101
        /*077a*/ 	.byte	0xff
	.zero		1


	//   ....[104]....
        /*077c*/ 	.word	0x00007fa0
        /*0780*/ 	.word	0x00000002
        /*0784*/ 	.word	0x00000090
        /*0788*/ 	.short	0x010a
        /*078a*/ 	.byte	0xff
	.zero		1


	//   ....[105]....
        /*078c*/ 	.word	0x00008070
        /*0790*/ 	.word	0x00000002
        /*0794*/ 	.word	0x00000090
        /*0798*/ 	.short	0x010a
        /*079a*/ 	.byte	0xff
	.zero		1


	//   ....[106]....
        /*079c*/ 	.word	0x000084f0
        /*07a0*/ 	.word	0x00000059
        /*07a4*/ 	.word	0x00000000
        /*07a8*/ 	.short	0x0101
        /*07aa*/ 	.byte	0xff
	.zero		1


	//   ....[107]....
        /*07ac*/ 	.word	0x00008d10
        /*07b0*/ 	.word	0x00000002
        /*07b4*/ 	.word	0x00000000
        /*07b8*/ 	.short	0x0101
        /*07ba*/ 	.byte	0xff
	.zero		1


	//   ....[108]....
        /*07bc*/ 	.word	0x00008fc0
        /*07c0*/ 	.word	0x000000ff
        /*07c4*/ 	.word	0x00000000
        /*07c8*/ 	.short	0x0101
        /*07ca*/ 	.byte	0x04
	.zero		1


	//   ....[109]....
        /*07cc*/ 	.word	0x00008fe0
        /*07d0*/ 	.word	0x00000003
        /*07d4*/ 	.word	0x00000120
        /*07d8*/ 	.short	0x010a
        /*07da*/ 	.byte	0xff
	.zero		1


	//   ....[110]....
        /*07dc*/ 	.word	0x00009040
        /*07e0*/ 	.word	0x00000000
        /*07e4*/ 	.word	0x00000048
        /*07e8*/ 	.short	0x010a
        /*07ea*/ 	.byte	0xff
	.zero		1


	//   ....[111]....
        /*07ec*/ 	.word	0x000090a0
        /*07f0*/ 	.word	0x00000000
        /*07f4*/ 	.word	0x00000048
        /*07f8*/ 	.short	0x010a
        /*07fa*/ 	.byte	0xff
	.zero		1


	//   ....[112]....
        /*07fc*/ 	.word	0x000090f0
        /*0800*/ 	.word	0x00000003
        /*0804*/ 	.word	0x000000d0
        /*0808*/ 	.short	0x010a
        /*080a*/ 	.byte	0xff
	.zero		1


	//   ....[113]....
        /*080c*/ 	.word	0x00009150
        /*0810*/ 	.word	0x00000000
        /*0814*/ 	.word	0x00000000
        /*0818*/ 	.short	0x010a
        /*081a*/ 	.byte	0xff
	.zero		1


	//   ....[114]....
        /*081c*/ 	.word	0x000091b0
        /*0820*/ 	.word	0x00000000
        /*0824*/ 	.word	0x00000000
        /*0828*/ 	.short	0x010a
        /*082a*/ 	.byte	0xff
	.zero		1


	//   ....[115]....
        /*082c*/ 	.word	0x00009210
        /*0830*/ 	.word	0x00000000
        /*0834*/ 	.word	0x00000000
        /*0838*/ 	.short	0x010a
        /*083a*/ 	.byte	0xff
	.zero		1


	//   ....[116]....
        /*083c*/ 	.word	0x00009270
        /*0840*/ 	.word	0x00000000
        /*0844*/ 	.word	0x00000000
        /*0848*/ 	.short	0x010a
        /*084a*/ 	.byte	0xff
	.zero		1


	//   ....[117]....
        /*084c*/ 	.word	0x000092d0
        /*0850*/ 	.word	0x00000000
        /*0854*/ 	.word	0x00000000
        /*0858*/ 	.short	0x010a
        /*085a*/ 	.byte	0xff
	.zero		1


	//   ....[118]....
        /*085c*/ 	.word	0x00009330
        /*0860*/ 	.word	0x00000000
        /*0864*/ 	.word	0x00000000
        /*0868*/ 	.short	0x010a
        /*086a*/ 	.byte	0xff
	.zero		1


	//   ....[119]....
        /*086c*/ 	.word	0x00009390
        /*0870*/ 	.word	0x00000000
        /*0874*/ 	.word	0x00000000
        /*0878*/ 	.short	0x010a
        /*087a*/ 	.byte	0xff
	.zero		1


	//   ....[120]....
        /*087c*/ 	.word	0x000093f0
        /*0880*/ 	.word	0x00000000
        /*0884*/ 	.word	0x00000000
        /*0888*/ 	.short	0x010a
        /*088a*/ 	.byte	0xff
	.zero		1


	//   ....[121]....
        /*088c*/ 	.word	0x00009440
        /*0890*/ 	.word	0x00000000
        /*0894*/ 	.word	0x00000110
        /*0898*/ 	.short	0x010a
        /*089a*/ 	.byte	0xff
	.zero		1


	//   ....[122]....
        /*089c*/ 	.word	0x000094a0
        /*08a0*/ 	.word	0x00000000
        /*08a4*/ 	.word	0x000000e0
        /*08a8*/ 	.short	0x010a
        /*08aa*/ 	.byte	0xff
	.zero		1


	//   ....[123]....
        /*08ac*/ 	.word	0x000094f0
        /*08b0*/ 	.word	0x00000000
        /*08b4*/ 	.word	0x000000d0
        /*08b8*/ 	.short	0x010a
        /*08ba*/ 	.byte	0xff
	.zero		1


	//   ....[124]....
        /*08bc*/ 	.word	0x00009550
        /*08c0*/ 	.word	0x00000000
        /*08c4*/ 	.word	0x000000e0
        /*08c8*/ 	.short	0x010a
        /*08ca*/ 	.byte	0xff
	.zero		1


	//   ....[125]....
        /*08cc*/ 	.word	0x000095b0
        /*08d0*/ 	.word	0x00000005
        /*08d4*/ 	.word	0x00000008
        /*08d8*/ 	.short	0x010a
        /*08da*/ 	.byte	0xff
	.zero		1


	//   ....[126]....
        /*08dc*/ 	.word	0x000096a0
        /*08e0*/ 	.word	0x00000003
        /*08e4*/ 	.word	0x00000008
        /*08e8*/ 	.short	0x010a
        /*08ea*/ 	.byte	0xff
	.zero		1


	//   ....[127]....
        /*08ec*/ 	.word	0x000096f0
        /*08f0*/ 	.word	0x00000002
        /*08f4*/ 	.word	0x000000d0
        /*08f8*/ 	.short	0x010a
        /*08fa*/ 	.byte	0xff
	.zero		1


	//   ....[128]....
        /*08fc*/ 	.word	0x00009750
        /*0900*/ 	.word	0x00000000
        /*0904*/ 	.word	0x00000100
        /*0908*/ 	.short	0x010a
        /*090a*/ 	.byte	0xff
	.zero		1


	//   ....[129]....
        /*090c*/ 	.word	0x000097b0
        /*0910*/ 	.word	0x00000000
        /*0914*/ 	.word	0x00000000
        /*0918*/ 	.short	0x010a
        /*091a*/ 	.byte	0xff
	.zero		1


	//   ....[130]....
        /*091c*/ 	.word	0x00009810
        /*0920*/ 	.word	0x00000000
        /*0924*/ 	.word	0x00000000
        /*0928*/ 	.short	0x010a
        /*092a*/ 	.byte	0xff
	.zero		1


	//   ....[131]....
        /*092c*/ 	.word	0x00009870
        /*0930*/ 	.word	0x00000000
        /*0934*/ 	.word	0x00000130
        /*0938*/ 	.short	0x010a
        /*093a*/ 	.byte	0xff
	.zero		1


	//   ....[132]....
        /*093c*/ 	.word	0x000098c0
        /*0940*/ 	.word	0x00000008
        /*0944*/ 	.word	0x000000d0
        /*0948*/ 	.short	0x010a
        /*094a*/ 	.byte	0xff
	.zero		1


	//   ....[133]....
        /*094c*/ 	.word	0x00009920
        /*0950*/ 	.word	0x00000000
        /*0954*/ 	.word	0x000000c8
        /*0958*/ 	.short	0x010a
        /*095a*/ 	.byte	0xff
	.zero		1


	//   ....[134]....
        /*095c*/ 	.word	0x00009980
        /*0960*/ 	.word	0x00000000
        /*0964*/ 	.word	0x000000a8
        /*0968*/ 	.short	0x010a
        /*096a*/ 	.byte	0xff
	.zero		1


	//   ....[135]....
        /*096c*/ 	.word	0x000099e0
        /*0970*/ 	.word	0x00000005
        /*0974*/ 	.word	0x000000a8
        /*0978*/ 	.short	0x010a
        /*097a*/ 	.byte	0xff
	.zero		1


	//   ....[136]....
        /*097c*/ 	.word	0x00009a40
        /*0980*/ 	.word	0x00000000
        /*0984*/ 	.word	0x00000000
        /*0988*/ 	.short	0x010a
        /*098a*/ 	.byte	0xff
	.zero		1


	//   ....[137]....
        /*098c*/ 	.word	0x00009aa0
        /*0990*/ 	.word	0x00000000
        /*0994*/ 	.word	0x00000000
        /*0998*/ 	.short	0x010a
        /*099a*/ 	.byte	0xff
	.zero		1


	//   ....[138]....
        /*099c*/ 	.word	0x00009af0
        /*09a0*/ 	.word	0x00000000
        /*09a4*/ 	.word	0x000000d0
        /*09a8*/ 	.short	0x010a
        /*09aa*/ 	.byte	0xff
	.zero		1


	//   ....[139]....
        /*09ac*/ 	.word	0x00009b40
        /*09b0*/ 	.word	0x00000000
        /*09b4*/ 	.word	0x00000090
        /*09b8*/ 	.short	0x010a
        /*09ba*/ 	.byte	0xff
	.zero		1


	//   ....[140]....
        /*09bc*/ 	.word	0x00009b90
        /*09c0*/ 	.word	0x00000059
        /*09c4*/ 	.word	0x000000f0
        /*09c8*/ 	.short	0x010a
        /*09ca*/ 	.byte	0xff
	.zero		1


	//   ....[141]....
        /*09cc*/ 	.word	0x00009be0
        /*09d0*/ 	.word	0x00000002
        /*09d4*/ 	.word	0x00000090
        /*09d8*/ 	.short	0x010a
        /*09da*/ 	.byte	0xff
	.zero		1


	//----- nvinfo : EIATTR_NUM_MBARRIERS
	.align		4
.L_47:
        /*09dc*/ 	.byte	0x03, 0x38
        /*09de*/ 	.short	0x0027


	//----- nvinfo : EIATTR_EXIT_INSTR_OFFSETS
	.align		4
        /*09e0*/ 	.byte	0x04, 0x1c
        /*09e2*/ 	.short	(.L_49 - .L_48)


	//   ....[0]....
.L_48:
        /*09e4*/ 	.word	0x000030d0


	//   ....[1]....
        /*09e8*/ 	.word	0x000035c0


	//   ....[2]....
        /*09ec*/ 	.word	0x00003620


	//   ....[3]....
        /*09f0*/ 	.word	0x000050c0


	//   ....[4]....
        /*09f4*/ 	.word	0x00006150


	//   ....[5]....
        /*09f8*/ 	.word	0x00006190


	//   ....[6]....
        /*09fc*/ 	.word	0x00008eb0


	//   ....[7]....
        /*0a00*/ 	.word	0x00008f30


	//   ....[8]....
        /*0a04*/ 	.word	0x00008f60


	//   ....[9]....
        /*0a08*/ 	.word	0x00008fd0


	//----- nvinfo : EIATTR_MAX_THREADS
	.align		4
.L_49:
        /*0a0c*/ 	.byte	0x04, 0x05
        /*0a0e*/ 	.short	(.L_51 - .L_50)
.L_50:
        /*0a10*/ 	.word	0x00000100
        /*0a14*/ 	.word	0x00000001
        /*0a18*/ 	.word	0x00000001


	//----- nvinfo : EIATTR_CRS_STACK_SIZE
	.align		4
.L_51:
        /*0a1c*/ 	.byte	0x04, 0x1e
        /*0a1e*/ 	.short	(.L_53 - .L_52)
.L_52:
        /*0a20*/ 	.word	0x00000000


	//----- nvinfo : EIATTR_CBANK_PARAM_SIZE
	.align		4
.L_53:
        /*0a24*/ 	.byte	0x03, 0x19
        /*0a26*/ 	.short	0x0c00


	//----- nvinfo : EIATTR_PARAM_CBANK
	.align		4
        /*0a28*/ 	.byte	0x04, 0x0a
        /*0a2a*/ 	.short	(.L_55 - .L_54)
	.align		4
.L_54:
        /*0a2c*/ 	.word	index@(.nv.constant0._ZN7cutlass13device_kernelINS_4gemm6kernel13GemmUniversalIN4cute5tupleIJiiiiEEENS1_10collective13CollectiveMmaINS1_46MainloopSm100TmaUmmaWarpSpecializedBlockScaledILi9ELi2ELi2ENS5_IJNS4_1CILi2EEENSA_ILi1EEESC_EEEEENS5_IJNSA_ILi256EEENSA_ILi64EEENSA_ILi128EEEEEENS5_IJNS_12float_e4m3_tENS_13float_ue8m0_tEEEENS5_IJNS5_IJlSC_lEEENS4_6LayoutINS5_IJNS5_IJNS5_IJNSA_ILi32EEENSA_ILi4EEEEEEiEEESR_NS5_IJSC_iEEEEEENS5_IJNS5_IJNS5_IJNSA_ILi16EEESP_EEEiEEENS5_IJNS5_IJNSA_ILi0EEESC_EEENSA_ILi512EEEEEENS5_IJSX_iEEEEEEEEEEESL_S14_NS4_8TiledMMAINS4_8MMA_AtomIJNS4_27SM100_MMA_MXF8F6F4_2x1SM_SSISJ_SJ_fSK_Li256ELi64ELNS4_4UMMA5MajorE0ELS19_0ELNS18_7ScaleInE0ELS1A_0EEEEEENSN_INS5_IJSC_SC_SC_EEENS5_IJSX_SX_SX_EEEEENS5_IJNS4_10UnderscoreES1G_S1G_EEEEENS5_IJNS4_18SM100_TMA_2SM_LOADES1J_EEENS5_IJNS4_14ComposedLayoutINS4_7SwizzleILi3ELi4ELi3EEENS4_18smem_ptr_flag_bitsILi8EEENSN_INS5_IJNSA_ILi8EEESH_EEENS5_IJSH_SC_EEEEEEENSN_INS5_IJNS5_IJNS5_IJSQ_SC_EEENS5_IJSO_SC_EEEEEESC_NS5_IJSP_SC_EEEEEENS5_IJNS5_IJNS5_IJSV_SZ_EEESY_EEESX_NS5_IJSC_SZ_EEEEEEEEEEEvNS4_8identityENS5_IJS1J_NS4_28SM100_TMA_2SM_LOAD_MULTICASTEEEES25_vS26_EENS_8epilogue10collective18CollectiveEpilogueINS2A_23Sm100TmaWarpSpecializedILi3ELi2ELi32ELb1ELb0EEEJNS5_IJSH_SG_SH_EEENS5_IJNSN_ISH_SC_EENSN_ISO_SC_EEEEENS_10bfloat16_tESM_S2J_SM_NS2A_6fusion15FusionCallbacksIS2E_NS2K_17LinearCombinationIS2J_fS2J_fLNS_15FloatRoundStyleE2EEES2F_S2I_JEEENS4_5SM1004TMEM4LOAD26SM100_TMEM_LOAD_32dp32b32xENS4_13SM90_TMA_LOADENS1L_INS1M_ILi2ELi4ELi3EEENS1O_ILi16EEENSN_INS5_IJS1Q_SO_EEES1W_EEEENS4_39AutoVectorizingCopyWithAssumedAlignmentILi128EEENS4_14SM90_TMA_STOREES2Z_S31_S31_EEEvvEEEEvNT_6ParamsE)
        /*0a30*/ 	.short	0x0380
        /*0a32*/ 	.short	0x0c00


	//----- nvinfo : EIATTR_SW_WAR
	.align		4
.L_55:
        /*0a34*/ 	.byte	0x04, 0x36
        /*0a36*/ 	.short	(.L_57 - .L_56)
.L_56:
        /*0a38*/ 	.word	0x00000008
.L_57:


//--------------------- .nv.callgraph             --------------------------
	.section	.nv.callgraph,"",@"SHT_CUDA_CALLGRAPH"
	.align	4
	.sectionentsize	8
	.align		4
        /*0000*/ 	.word	0x00000000
	.align		4
        /*0004*/ 	.word	0xffffffff
	.align		4
        /*0008*/ 	.word	index@(_ZN7cutlass13device_kernelINS_4gemm6kernel13GemmUniversalIN4cute5tupleIJiiiiEEENS1_10collective13CollectiveMmaINS1_46MainloopSm100TmaUmmaWarpSpecializedBlockScaledILi9ELi2ELi2ENS5_IJNS4_1CILi2EEENSA_ILi1EEESC_EEEEENS5_IJNSA_ILi256EEENSA_ILi64EEENSA_ILi128EEEEEENS5_IJNS_12float_e4m3_tENS_13float_ue8m0_tEEEENS5_IJNS5_IJlSC_lEEENS4_6LayoutINS5_IJNS5_IJNS5_IJNSA_ILi32EEENSA_ILi4EEEEEEiEEESR_NS5_IJSC_iEEEEEENS5_IJNS5_IJNS5_IJNSA_ILi16EEESP_EEEiEEENS5_IJNS5_IJNSA_ILi0EEESC_EEENSA_ILi512EEEEEENS5_IJSX_iEEEEEEEEEEESL_S14_NS4_8TiledMMAINS4_8MMA_AtomIJNS4_27SM100_MMA_MXF8F6F4_2x1SM_SSISJ_SJ_fSK_Li256ELi64ELNS4_4UMMA5MajorE0ELS19_0ELNS18_7ScaleInE0ELS1A_0EEEEEENSN_INS5_IJSC_SC_SC_EEENS5_IJSX_SX_SX_EEEEENS5_IJNS4_10UnderscoreES1G_S1G_EEEEENS5_IJNS4_18SM100_TMA_2SM_LOADES1J_EEENS5_IJNS4_14ComposedLayoutINS4_7SwizzleILi3ELi4ELi3EEENS4_18smem_ptr_flag_bitsILi8EEENSN_INS5_IJNSA_ILi8EEESH_EEENS5_IJSH_SC_EEEEEEENSN_INS5_IJNS5_IJNS5_IJSQ_SC_EEENS5_IJSO_SC_EEEEEESC_NS5_IJSP_SC_EEEEEENS5_IJNS5_IJNS5_IJSV_SZ_EEESY_EEESX_NS5_IJSC_SZ_EEEEEEEEEEEvNS4_8identityENS5_IJS1J_NS4_28SM100_TMA_2SM_LOAD_MULTICASTEEEES25_vS26_EENS_8epilogue10collective18CollectiveEpilogueINS2A_23Sm100TmaWarpSpecializedILi3ELi2ELi32ELb1ELb0EEEJNS5_IJSH_SG_SH_EEENS5_IJNSN_ISH_SC_EENSN_ISO_SC_EEEEENS_10bfloat16_tESM_S2J_SM_NS2A_6fusion15FusionCallbacksIS2E_NS2K_17LinearCombinationIS2J_fS2J_fLNS_15FloatRoundStyleE2EEES2F_S2I_JEEENS4_5SM1004TMEM4LOAD26SM100_TMEM_LOAD_32dp32b32xENS4_13SM90_TMA_LOADENS1L_INS1M_ILi2ELi4ELi3EEENS1O_ILi16EEENSN_INS5_IJS1Q_SO_EEES1W_EEEENS4_39AutoVectorizingCopyWithAssumedAlignmentILi128EEENS4_14SM90_TMA_STOREES2Z_S31_S31_EEEvvEEEEvNT_6ParamsE)
	.align		4
        /*000c*/ 	.word	index@(__assertfail)
	.align		4
        /*0010*/ 	.word	0x00000000
	.align		4
        /*0014*/ 	.word	0xfffffffe
	.align		4
        /*0018*/ 	.word	0x00000000
	.align		4
        /*001c*/ 	.word	0xfffffffd
	.align		4
        /*0020*/ 	.word	0x00000000
	.align		4
        /*0024*/ 	.word	0xfffffffc


//--------------------- .nv.constant4             --------------------------
	.section	.nv.constant4,"a",@progbits
	.align	8
	.align		8
.nv.constant4:
        /*0000*/ 	.dword	__assertfail
	.align		8
        /*0008*/ 	.dword	__unnamed_1
	.align		8
        /*0010*/ 	.dword	__unnamed_2
	.align		8
        /*0018*/ 	.dword	_ZN40_INTERNAL_bac9ebc3_4_k_cu_182fc51f_317964cuda3std3__45__cpo5beginE
	.align		8
        /*0020*/ 	.dword	_ZN40_INTERNAL_bac9ebc3_4_k_cu_182fc51f_317964cuda3std3__45__cpo3endE
	.align		8
        /*0028*/ 	.dword	_ZN40_INTERNAL_bac9ebc3_4_k_cu_182fc51f_317964cuda3std3__45__cpo6cbeginE
	.align		8
        /*0030*/ 	.dword	_ZN40_INTERNAL_bac9ebc3_4_k_cu_182fc51f_317964cuda3std3__45__cpo4cendE
	.align		8
        /*0038*/ 	.dword	_ZN40_INTERNAL_bac9ebc3_4_k_cu_182fc51f_317964cuda3std3__442_GLOBAL__N__bac9ebc3_4_k_cu_182fc51f_317966ignoreE
	.align		8
        /*0040*/ 	.dword	_ZN40_INTERNAL_bac9ebc3_4_k_cu_182fc51f_317964cuda3std3__419piecewise_constructE
	.align		8
        /*0048*/ 	.dword	_ZN40_INTERNAL_bac9ebc3_4_k_cu_182fc51f_317964cuda3std3__48in_placeE
	.align		8
        /*0050*/ 	.dword	_ZN40_INTERNAL_bac9ebc3_4_k_cu_182fc51f_317964cuda3std6ranges3__45__cpo4swapE
	.align		8
        /*0058*/ 	.dword	_ZN40_INTERNAL_bac9ebc3_4_k_cu_182fc51f_317964cuda3std6ranges3__45__cpo9iter_moveE
	.align		8
        /*0060*/ 	.dword	_ZN40_INTERNAL_bac9ebc3_4_k_cu_182fc51f_317964cute7productE
	.align		8
        /*0068*/ 	.dword	_ZN40_INTERNAL_bac9ebc3_4_k_cu_182fc51f_317964cute1_E
	.align		8
        /*0070*/ 	.dword	$str$25
	.align		8
        /*0078*/ 	.dword	$str$26
	.align		8
        /*0080*/ 	.dword	$str$27
	.align		8
        /*0088*/ 	.dword	$str$28


//--------------------- .text._ZN7cutlass13device_kernelINS_4gemm6kernel13GemmUniversalIN4cute5tupleIJiiiiEEENS1_10collective13CollectiveMmaINS1_46MainloopSm100TmaUmmaWarpSpecializedBlockScaledILi9ELi2ELi2ENS5_IJNS4_1CILi2EEENSA_ILi1EEESC_EEEEENS5_IJNSA_ILi256EEENSA_ILi64EEENSA_ILi128EEEEEENS5_IJNS_12float_e4m3_tENS_13float_ue8m0_tEEEENS5_IJNS5_IJlSC_lEEENS4_6LayoutINS5_IJNS5_IJNS5_IJNSA_ILi32EEENSA_ILi4EEEEEEiEEESR_NS5_IJSC_iEEEEEENS5_IJNS5_IJNS5_IJNSA_ILi16EEESP_EEEiEEENS5_IJNS5_IJNSA_ILi0EEESC_EEENSA_ILi512EEEEEENS5_IJSX_iEEEEEEEEEEESL_S14_NS4_8TiledMMAINS4_8MMA_AtomIJNS4_27SM100_MMA_MXF8F6F4_2x1SM_SSISJ_SJ_fSK_Li256ELi64ELNS4_4UMMA5MajorE0ELS19_0ELNS18_7ScaleInE0ELS1A_0EEEEEENSN_INS5_IJSC_SC_SC_EEENS5_IJSX_SX_SX_EEEEENS5_IJNS4_10UnderscoreES1G_S1G_EEEEENS5_IJNS4_18SM100_TMA_2SM_LOADES1J_EEENS5_IJNS4_14ComposedLayoutINS4_7SwizzleILi3ELi4ELi3EEENS4_18smem_ptr_flag_bitsILi8EEENSN_INS5_IJNSA_ILi8EEESH_EEENS5_IJSH_SC_EEEEEEENSN_INS5_IJNS5_IJNS5_IJSQ_SC_EEENS5_IJSO_SC_EEEEEESC_NS5_IJSP_SC_EEEEEENS5_IJNS5_IJNS5_IJSV_SZ_EEESY_EEESX_NS5_IJSC_SZ_EEEEEEEEEEEvNS4_8identityENS5_IJS1J_NS4_28SM100_TMA_2SM_LOAD_MULTICASTEEEES25_vS26_EENS_8epilogue10collective18CollectiveEpilogueINS2A_23Sm100TmaWarpSpecializedILi3ELi2ELi32ELb1ELb0EEEJNS5_IJSH_SG_SH_EEENS5_IJNSN_ISH_SC_EENSN_ISO_SC_EEEEENS_10bfloat16_tESM_S2J_SM_NS2A_6fusion15FusionCallbacksIS2E_NS2K_17LinearCombinationIS2J_fS2J_fLNS_15FloatRoundStyleE2EEES2F_S2I_JEEENS4_5SM1004TMEM4LOAD26SM100_TMEM_LOAD_32dp32b32xENS4_13SM90_TMA_LOADENS1L_INS1M_ILi2ELi4ELi3EEENS1O_ILi16EEENSN_INS5_IJS1Q_SO_EEES1W_EEEENS4_39AutoVectorizingCopyWithAssumedAlignmentILi128EEENS4_14SM90_TMA_STOREES2Z_S31_S31_EEEvvEEEEvNT_6ParamsE --------------------------
	.section	.text._ZN7cutlass13device_kernelINS_4gemm6kernel13GemmUniversalIN4cute5tupleIJiiiiEEENS1_10collective13CollectiveMmaINS1_46MainloopSm100TmaUmmaWarpSpecializedBlockScaledILi9ELi2ELi2ENS5_IJNS4_1CILi2EEENSA_ILi1EEESC_EEEEENS5_IJNSA_ILi256EEENSA_ILi64EEENSA_ILi128EEEEEENS5_IJNS_12float_e4m3_tENS_13float_ue8m0_tEEEENS5_IJNS5_IJlSC_lEEENS4_6LayoutINS5_IJNS5_IJNS5_IJNSA_ILi32EEENSA_ILi4EEEEEEiEEESR_NS5_IJSC_iEEEEEENS5_IJNS5_IJNS5_IJNSA_ILi16EEESP_EEEiEEENS5_IJNS5_IJNSA_ILi0EEESC_EEENSA_ILi512EEEEEENS5_IJSX_iEEEEEEEEEEESL_S14_NS4_8TiledMMAINS4_8MMA_AtomIJNS4_27SM100_MMA_MXF8F6F4_2x1SM_SSISJ_SJ_fSK_Li256ELi64ELNS4_4UMMA5MajorE0ELS19_0ELNS18_7ScaleInE0ELS1A_0EEEEEENSN_INS5_IJSC_SC_SC_EEENS5_IJSX_SX_SX_EEEEENS5_IJNS4_10UnderscoreES1G_S1G_EEEEENS5_IJNS4_18SM100_TMA_2SM_LOADES1J_EEENS5_IJNS4_14ComposedLayoutINS4_7SwizzleILi3ELi4ELi3EEENS4_18smem_ptr_flag_bitsILi8EEENSN_INS5_IJNSA_ILi8EEESH_EEENS5_IJSH_SC_EEEEEEENSN_INS5_IJNS5_IJNS5_IJSQ_SC_EEENS5_IJSO_SC_EEEEEESC_NS5_IJSP_SC_EEEEEENS5_IJNS5_IJNS5_IJSV_SZ_EEESY_EEESX_NS5_IJSC_SZ_EEEEEEEEEEEvNS4_8identityENS5_IJS1J_NS4_28SM100_TMA_2SM_LOAD_MULTICASTEEEES25_vS26_EENS_8epilogue10collective18CollectiveEpilogueINS2A_23Sm100TmaWarpSpecializedILi3ELi2ELi32ELb1ELb0EEEJNS5_IJSH_SG_SH_EEENS5_IJNSN_ISH_SC_EENSN_ISO_SC_EEEEENS_10bfloat16_tESM_S2J_SM_NS2A_6fusion15FusionCallbacksIS2E_NS2K_17LinearCombinationIS2J_fS2J_fLNS_15FloatRoundStyleE2EEES2F_S2I_JEEENS4_5SM1004TMEM4LOAD26SM100_TMEM_LOAD_32dp32b32xENS4_13SM90_TMA_LOADENS1L_INS1M_ILi2ELi4ELi3EEENS1O_ILi16EEENSN_INS5_IJS1Q_SO_EEES1W_EEEENS4_39AutoVectorizingCopyWithAssumedAlignmentILi128EEENS4_14SM90_TMA_STOREES2Z_S31_S31_EEEvvEEEEvNT_6ParamsE,"ax",@progbits
	.align	128
.text._ZN7cutlass13device_kernelINS_4gemm6kernel13GemmUniversalIN4cute5tupleIJiiiiEEENS1_10collective13CollectiveMmaINS1_46MainloopSm100TmaUmmaWarpSpecializedBlockScaledILi9ELi2ELi2ENS5_IJNS4_1CILi2EEENSA_ILi1EEESC_EEEEENS5_IJNSA_ILi256EEENSA_ILi64EEENSA_ILi128EEEEEENS5_IJNS_12float_e4m3_tENS_13float_ue8m0_tEEEENS5_IJNS5_IJlSC_lEEENS4_6LayoutINS5_IJNS5_IJNS5_IJNSA_ILi32EEENSA_ILi4EEEEEEiEEESR_NS5_IJSC_iEEEEEENS5_IJNS5_IJNS5_IJNSA_ILi16EEESP_EEEiEEENS5_IJNS5_IJNSA_ILi0EEESC_EEENSA_ILi512EEEEEENS5_IJSX_iEEEEEEEEEEESL_S14_NS4_8TiledMMAINS4_8MMA_AtomIJNS4_27SM100_MMA_MXF8F6F4_2x1SM_SSISJ_SJ_fSK_Li256ELi64ELNS4_4UMMA5MajorE0ELS19_0ELNS18_7ScaleInE0ELS1A_0EEEEEENSN_INS5_IJSC_SC_SC_EEENS5_IJSX_SX_SX_EEEEENS5_IJNS4_10UnderscoreES1G_S1G_EEEEENS5_IJNS4_18SM100_TMA_2SM_LOADES1J_EEENS5_IJNS4_14ComposedLayoutINS4_7SwizzleILi3ELi4ELi3EEENS4_18smem_ptr_flag_bitsILi8EEENSN_INS5_IJNSA_ILi8EEESH_EEENS5_IJSH_SC_EEEEEEENSN_INS5_IJNS5_IJNS5_IJSQ_SC_EEENS5_IJSO_SC_EEEEEESC_NS5_IJSP_SC_EEEEEENS5_IJNS5_IJNS5_IJSV_SZ_EEESY_EEESX_NS5_IJSC_SZ_EEEEEEEEEEEvNS4_8identityENS5_IJS1J_NS4_28SM100_TMA_2SM_LOAD_MULTICASTEEEES25_vS26_EENS_8epilogue10collective18CollectiveEpilogueINS2A_23Sm100TmaWarpSpecializedILi3ELi2ELi32ELb1ELb0EEEJNS5_IJSH_SG_SH_EEENS5_IJNSN_ISH_SC_EENSN_ISO_SC_EEEEENS_10bfloat16_tESM_S2J_SM_NS2A_6fusion15FusionCallbacksIS2E_NS2K_17LinearCombinationIS2J_fS2J_fLNS_15FloatRoundStyleE2EEES2F_S2I_JEEENS4_5SM1004TMEM4LOAD26SM100_TMEM_LOAD_32dp32b32xENS4_13SM90_TMA_LOADENS1L_INS1M_ILi2ELi4ELi3EEENS1O_ILi16EEENSN_INS5_IJS1Q_SO_EEES1W_EEEENS4_39AutoVectorizingCopyWithAssumedAlignmentILi128EEENS4_14SM90_TMA_STOREES2Z_S31_S31_EEEvvEEEEvNT_6ParamsE:
        .type           _ZN7cutlass13device_kernelINS_4gemm6kernel13GemmUniversalIN4cute5tupleIJiiiiEEENS1_10collective13CollectiveMmaINS1_46MainloopSm100TmaUmmaWarpSpecializedBlockScaledILi9ELi2ELi2ENS5_IJNS4_1CILi2EEENSA_ILi1EEESC_EEEEENS5_IJNSA_ILi256EEENSA_ILi64EEENSA_ILi128EEEEEENS5_IJNS_12float_e4m3_tENS_13float_ue8m0_tEEEENS5_IJNS5_IJlSC_lEEENS4_6LayoutINS5_IJNS5_IJNS5_IJNSA_ILi32EEENSA_ILi4EEEEEEiEEESR_NS5_IJSC_iEEEEEENS5_IJNS5_IJNS5_IJNSA_ILi16EEESP_EEEiEEENS5_IJNS5_IJNSA_ILi0EEESC_EEENSA_ILi512EEEEEENS5_IJSX_iEEEEEEEEEEESL_S14_NS4_8TiledMMAINS4_8MMA_AtomIJNS4_27SM100_MMA_MXF8F6F4_2x1SM_SSISJ_SJ_fSK_Li256ELi64ELNS4_4UMMA5MajorE0ELS19_0ELNS18_7ScaleInE0ELS1A_0EEEEEENSN_INS5_IJSC_SC_SC_EEENS5_IJSX_SX_SX_EEEEENS5_IJNS4_10UnderscoreES1G_S1G_EEEEENS5_IJNS4_18SM100_TMA_2SM_LOADES1J_EEENS5_IJNS4_14ComposedLayoutINS4_7SwizzleILi3ELi4ELi3EEENS4_18smem_ptr_flag_bitsILi8EEENSN_INS5_IJNSA_ILi8EEESH_EEENS5_IJSH_SC_EEEEEEENSN_INS5_IJNS5_IJNS5_IJSQ_SC_EEENS5_IJSO_SC_EEEEEESC_NS5_IJSP_SC_EEEEEENS5_IJNS5_IJNS5_IJSV_SZ_EEESY_EEESX_NS5_IJSC_SZ_EEEEEEEEEEEvNS4_8identityENS5_IJS1J_NS4_28SM100_TMA_2SM_LOAD_MULTICASTEEEES25_vS26_EENS_8epilogue10collective18CollectiveEpilogueINS2A_23Sm100TmaWarpSpecializedILi3ELi2ELi32ELb1ELb0EEEJNS5_IJSH_SG_SH_EEENS5_IJNSN_ISH_SC_EENSN_ISO_SC_EEEEENS_10bfloat16_tESM_S2J_SM_NS2A_6fusion15FusionCallbacksIS2E_NS2K_17LinearCombinationIS2J_fS2J_fLNS_15FloatRoundStyleE2EEES2F_S2I_JEEENS4_5SM1004TMEM4LOAD26SM100_TMEM_LOAD_32dp32b32xENS4_13SM90_TMA_LOADENS1L_INS1M_ILi2ELi4ELi3EEENS1O_ILi16EEENSN_INS5_IJS1Q_SO_EEES1W_EEEENS4_39AutoVectorizingCopyWithAssumedAlignmentILi128EEENS4_14SM90_TMA_STOREES2Z_S31_S31_EEEvvEEEEvNT_6ParamsE,@function
        .size           _ZN7cutlass13device_kernelINS_4gemm6kernel13GemmUniversalIN4cute5tupleIJiiiiEEENS1_10collective13CollectiveMmaINS1_46MainloopSm100TmaUmmaWarpSpecializedBlockScaledILi9ELi2ELi2ENS5_IJNS4_1CILi2EEENSA_ILi1EEESC_EEEEENS5_IJNSA_ILi256EEENSA_ILi64EEENSA_ILi128EEEEEENS5_IJNS_12float_e4m3_tENS_13float_ue8m0_tEEEENS5_IJNS5_IJlSC_lEEENS4_6LayoutINS5_IJNS5_IJNS5_IJNSA_ILi32EEENSA_ILi4EEEEEEiEEESR_NS5_IJSC_iEEEEEENS5_IJNS5_IJNS5_IJNSA_ILi16EEESP_EEEiEEENS5_IJNS5_IJNSA_ILi0EEESC_EEENSA_ILi512EEEEEENS5_IJSX_iEEEEEEEEEEESL_S14_NS4_8TiledMMAINS4_8MMA_AtomIJNS4_27SM100_MMA_MXF8F6F4_2x1SM_SSISJ_SJ_fSK_Li256ELi64ELNS4_4UMMA5MajorE0ELS19_0ELNS18_7ScaleInE0ELS1A_0EEEEEENSN_INS5_IJSC_SC_SC_EEENS5_IJSX_SX_SX_EEEEENS5_IJNS4_10UnderscoreES1G_S1G_EEEEENS5_IJNS4_18SM100_TMA_2SM_LOADES1J_EEENS5_IJNS4_14ComposedLayoutINS4_7SwizzleILi3ELi4ELi3EEENS4_18smem_ptr_flag_bitsILi8EEENSN_INS5_IJNSA_ILi8EEESH_EEENS5_IJSH_SC_EEEEEEENSN_INS5_IJNS5_IJNS5_IJSQ_SC_EEENS5_IJSO_SC_EEEEEESC_NS5_IJSP_SC_EEEEEENS5_IJNS5_IJNS5_IJSV_SZ_EEESY_EEESX_NS5_IJSC_SZ_EEEEEEEEEEEvNS4_8identityENS5_IJS1J_NS4_28SM100_TMA_2SM_LOAD_MULTICASTEEEES25_vS26_EENS_8epilogue10collective18CollectiveEpilogueINS2A_23Sm100TmaWarpSpecializedILi3ELi2ELi32ELb1ELb0EEEJNS5_IJSH_SG_SH_EEENS5_IJNSN_ISH_SC_EENSN_ISO_SC_EEEEENS_10bfloat16_tESM_S2J_SM_NS2A_6fusion15FusionCallbacksIS2E_NS2K_17LinearCombinationIS2J_fS2J_fLNS_15FloatRoundStyleE2EEES2F_S2I_JEEENS4_5SM1004TMEM4LOAD26SM100_TMEM_LOAD_32dp32b32xENS4_13SM90_TMA_LOADENS1L_INS1M_ILi2ELi4ELi3EEENS1O_ILi16EEENSN_INS5_IJS1Q_SO_EEES1W_EEEENS4_39AutoVectorizingCopyWithAssumedAlignmentILi128EEENS4_14SM90_TMA_STOREES2Z_S31_S31_EEEvvEEEEvNT_6ParamsE,(.L_x_191 - _ZN7cutlass13device_kernelINS_4gemm6kernel13GemmUniversalIN4cute5tupleIJiiiiEEENS1_10collective13CollectiveMmaINS1_46MainloopSm100TmaUmmaWarpSpecializedBlockScaledILi9ELi2ELi2ENS5_IJNS4_1CILi2EEENSA_ILi1EEESC_EEEEENS5_IJNSA_ILi256EEENSA_ILi64EEENSA_ILi128EEEEEENS5_IJNS_12float_e4m3_tENS_13float_ue8m0_tEEEENS5_IJNS5_IJlSC_lEEENS4_6LayoutINS5_IJNS5_IJNS5_IJNSA_ILi32EEENSA_ILi4EEEEEEiEEESR_NS5_IJSC_iEEEEEENS5_IJNS5_IJNS5_IJNSA_ILi16EEESP_EEEiEEENS5_IJNS5_IJNSA_ILi0EEESC_EEENSA_ILi512EEEEEENS5_IJSX_iEEEEEEEEEEESL_S14_NS4_8TiledMMAINS4_8MMA_AtomIJNS4_27SM100_MMA_MXF8F6F4_2x1SM_SSISJ_SJ_fSK_Li256ELi64ELNS4_4UMMA5MajorE0ELS19_0ELNS18_7ScaleInE0ELS1A_0EEEEEENSN_INS5_IJSC_SC_SC_EEENS5_IJSX_SX_SX_EEEEENS5_IJNS4_10UnderscoreES1G_S1G_EEEEENS5_IJNS4_18SM100_TMA_2SM_LOADES1J_EEENS5_IJNS4_14ComposedLayoutINS4_7SwizzleILi3ELi4ELi3EEENS4_18smem_ptr_flag_bitsILi8EEENSN_INS5_IJNSA_ILi8EEESH_EEENS5_IJSH_SC_EEEEEEENSN_INS5_IJNS5_IJNS5_IJSQ_SC_EEENS5_IJSO_SC_EEEEEESC_NS5_IJSP_SC_EEEEEENS5_IJNS5_IJNS5_IJSV_SZ_EEESY_EEESX_NS5_IJSC_SZ_EEEEEEEEEEEvNS4_8identityENS5_IJS1J_NS4_28SM100_TMA_2SM_LOAD_MULTICASTEEEES25_vS26_EENS_8epilogue10collective18CollectiveEpilogueINS2A_23Sm100TmaWarpSpecializedILi3ELi2ELi32ELb1ELb0EEEJNS5_IJSH_SG_SH_EEENS5_IJNSN_ISH_SC_EENSN_ISO_SC_EEEEENS_10bfloat16_tESM_S2J_SM_NS2A_6fusion15FusionCallbacksIS2E_NS2K_17LinearCombinationIS2J_fS2J_fLNS_15FloatRoundStyleE2EEES2F_S2I_JEEENS4_5SM1004TMEM4LOAD26SM100_TMEM_LOAD_32dp32b32xENS4_13SM90_TMA_LOADENS1L_INS1M_ILi2ELi4ELi3EEENS1O_ILi16EEENSN_INS5_IJS1Q_SO_EEES1W_EEEENS4_39AutoVectorizingCopyWithAssumedAlignmentILi128EEENS4_14SM90_TMA_STOREES2Z_S31_S31_EEEvvEEEEvNT_6ParamsE)
        .other          _ZN7cutlass13device_kernelINS_4gemm6kernel13GemmUniversalIN4cute5tupleIJiiiiEEENS1_10collective13CollectiveMmaINS1_46MainloopSm100TmaUmmaWarpSpecializedBlockScaledILi9ELi2ELi2ENS5_IJNS4_1CILi2EEENSA_ILi1EEESC_EEEEENS5_IJNSA_ILi256EEENSA_ILi64EEENSA_ILi128EEEEEENS5_IJNS_12float_e4m3_tENS_13float_ue8m0_tEEEENS5_IJNS5_IJlSC_lEEENS4_6LayoutINS5_IJNS5_IJNS5_IJNSA_ILi32EEENSA_ILi4EEEEEEiEEESR_NS5_IJSC_iEEEEEENS5_IJNS5_IJNS5_IJNSA_ILi16EEESP_EEEiEEENS5_IJNS5_IJNSA_ILi0EEESC_EEENSA_ILi512EEEEEENS5_IJSX_iEEEEEEEEEEESL_S14_NS4_8TiledMMAINS4_8MMA_AtomIJNS4_27SM100_MMA_MXF8F6F4_2x1SM_SSISJ_SJ_fSK_Li256ELi64ELNS4_4UMMA5MajorE0ELS19_0ELNS18_7ScaleInE0ELS1A_0EEEEEENSN_INS5_IJSC_SC_SC_EEENS5_IJSX_SX_SX_EEEEENS5_IJNS4_10UnderscoreES1G_S1G_EEEEENS5_IJNS4_18SM100_TMA_2SM_LOADES1J_EEENS5_IJNS4_14ComposedLayoutINS4_7SwizzleILi3ELi4ELi3EEENS4_18smem_ptr_flag_bitsILi8EEENSN_INS5_IJNSA_ILi8EEESH_EEENS5_IJSH_SC_EEEEEEENSN_INS5_IJNS5_IJNS5_IJSQ_SC_EEENS5_IJSO_SC_EEEEEESC_NS5_IJSP_SC_EEEEEENS5_IJNS5_IJNS5_IJSV_SZ_EEESY_EEESX_NS5_IJSC_SZ_EEEEEEEEEEEvNS4_8identityENS5_IJS1J_NS4_28SM100_TMA_2SM_LOAD_MULTICASTEEEES25_vS26_EENS_8epilogue10collective18CollectiveEpilogueINS2A_23Sm100TmaWarpSpecializedILi3ELi2ELi32ELb1ELb0EEEJNS5_IJSH_SG_SH_EEENS5_IJNSN_ISH_SC_EENSN_ISO_SC_EEEEENS_10bfloat16_tESM_S2J_SM_NS2A_6fusion15FusionCallbacksIS2E_NS2K_17LinearCombinationIS2J_fS2J_fLNS_15FloatRoundStyleE2EEES2F_S2I_JEEENS4_5SM1004TMEM4LOAD26SM100_TMEM_LOAD_32dp32b32xENS4_13SM90_TMA_LOADENS1L_INS1M_ILi2ELi4ELi3EEENS1O_ILi16EEENSN_INS5_IJS1Q_SO_EEES1W_EEEENS4_39AutoVectorizingCopyWithAssumedAlignmentILi128EEENS4_14SM90_TMA_STOREES2Z_S31_S31_EEEvvEEEEvNT_6ParamsE,@"STO_CUDA_ENTRY STV_DEFAULT"
_ZN7cutlass13device_kernelINS_4gemm6kernel13GemmUniversalIN4cute5tupleIJiiiiEEENS1_10collective13CollectiveMmaINS1_46MainloopSm100TmaUmmaWarpSpecializedBlockScaledILi9ELi2ELi2ENS5_IJNS4_1CILi2EEENSA_ILi1EEESC_EEEEENS5_IJNSA_ILi256EEENSA_ILi64EEENSA_ILi128EEEEEENS5_IJNS_12float_e4m3_tENS_13float_ue8m0_tEEEENS5_IJNS5_IJlSC_lEEENS4_6LayoutINS5_IJNS5_IJNS5_IJNSA_ILi32EEENSA_ILi4EEEEEEiEEESR_NS5_IJSC_iEEEEEENS5_IJNS5_IJNS5_IJNSA_ILi16EEESP_EEEiEEENS5_IJNS5_IJNSA_ILi0EEESC_EEENSA_ILi512EEEEEENS5_IJSX_iEEEEEEEEEEESL_S14_NS4_8TiledMMAINS4_8MMA_AtomIJNS4_27SM100_MMA_MXF8F6F4_2x1SM_SSISJ_SJ_fSK_Li256ELi64ELNS4_4UMMA5MajorE0ELS19_0ELNS18_7ScaleInE0ELS1A_0EEEEEENSN_INS5_IJSC_SC_SC_EEENS5_IJSX_SX_SX_EEEEENS5_IJNS4_10UnderscoreES1G_S1G_EEEEENS5_IJNS4_18SM100_TMA_2SM_LOADES1J_EEENS5_IJNS4_14ComposedLayoutINS4_7SwizzleILi3ELi4ELi3EEENS4_18smem_ptr_flag_bitsILi8EEENSN_INS5_IJNSA_ILi8EEESH_EEENS5_IJSH_SC_EEEEEEENSN_INS5_IJNS5_IJNS5_IJSQ_SC_EEENS5_IJSO_SC_EEEEEESC_NS5_IJSP_SC_EEEEEENS5_IJNS5_IJNS5_IJSV_SZ_EEESY_EEESX_NS5_IJSC_SZ_EEEEEEEEEEEvNS4_8identityENS5_IJS1J_NS4_28SM100_TMA_2SM_LOAD_MULTICASTEEEES25_vS26_EENS_8epilogue10collective18CollectiveEpilogueINS2A_23Sm100TmaWarpSpecializedILi3ELi2ELi32ELb1ELb0EEEJNS5_IJSH_SG_SH_EEENS5_IJNSN_ISH_SC_EENSN_ISO_SC_EEEEENS_10bfloat16_tESM_S2J_SM_NS2A_6fusion15FusionCallbacksIS2E_NS2K_17LinearCombinationIS2J_fS2J_fLNS_15FloatRoundStyleE2EEES2F_S2I_JEEENS4_5SM1004TMEM4LOAD26SM100_TMEM_LOAD_32dp32b32xENS4_13SM90_TMA_LOADENS1L_INS1M_ILi2ELi4ELi3EEENS1O_ILi16EEENSN_INS5_IJS1Q_SO_EEES1W_EEEENS4_39AutoVectorizingCopyWithAssumedAlignmentILi128EEENS4_14SM90_TMA_STOREES2Z_S31_S31_EEEvvEEEEvNT_6ParamsE:
[----:B------:R-:W1:Y:S01]  /*0000*/  LDC R1, c[0x0][0x37c] ;  /* 0x0000df00ff017b82 */ /* 0x000e620000000800 */
[----:B------:R-:W2:Y:S01]  /*0010*/  S2R R92, SR_TID.X ;  /* 0x00000000005c7919 */ /* 0x000ea20000002100 */
[----:B------:R-:W3:Y:S06]  /*0020*/  LDCU.64 UR12, c[0x0][0xc90] ;  /* 0x00019200ff0c77ac */ /* 0x000eec0008000a00 */
[----:B------:R-:W4:Y:S01]  /*0030*/  S2UR UR55, SR_CgaCtaId ;  /* 0x00000000003779c3 */ /* 0x000f220000008800 */
[----:B------:R-:W-:Y:S02]  /*0040*/  PRMT R84, RZ, 0x7610, R84 ;  /* 0x00007610ff547816 */ /* 0x000fe40000000054 */
[----:B------:R-:W-:Y:S01]  /*0050*/  ELECT P1, URZ, PT ;  /* 0x0000000000ff782f */ /* 0x000fe20003820000 */
[----:B---3--:R-:W-:-:S04]  /*0060*/  UISETP.NE.U32.AND UP0, UPT, UR12, URZ, UPT ;  /* 0x000000ff0c00728c */ /* 0x008fc8000bf05070 */
[----:B------:R-:W-:Y:S02]  /*0070*/  UISETP.NE.AND.EX UP0, UPT, UR13, URZ, UPT, UP0 ;  /* 0x000000ff0d00728c */ /* 0x000fe4000bf05300 */
[----:B----4-:R-:W-:Y:S02]  /*0080*/  ULOP3.LUT UR71, UR55, 0x1, URZ, 0xc0, !UPT ;  /* 0x0000000137477892 */ /* 0x010fe4000f8ec0ff */
[----:B------:R-:W-:Y:S01]  /*0090*/  ULOP3.LUT UR70, UR55, 0x1, URZ, 0x3c, !UPT ;  /* 0x0000000137467892 */ /* 0x000fe2000f8e3cff */
[----:B--2---:R-:W-:-:S05]  /*00a0*/  SHF.R.U32.HI R85, RZ, 0x5, R92 ;  /* 0x00000005ff557819 */ /* 0x004fca000001165c */
[----:B------:R-:W2:Y:S02]  /*00b0*/  SHFL.IDX PT, R0, R85, RZ, 0x1f ;  /* 0x00001fff55007589 */ /* 0x000ea400000e0000 */
[----:B--2---:R-:W-:Y:S01]  /*00c0*/  R2UR UR18, R0 ;  /* 0x00000000001272ca */ /* 0x004fe200000e0000 */
[----:B-1----:R-:W-:-:S14]  /*00d0*/  BRA.U UP0, `(.L_x_0) ;  /* 0x0000000100307547 */ /* 0x002fdc000b800000 */
[----:B------:R-:W1:Y:S02]  /*00e0*/  LDCU.64 UR4, c[0x0][0xc88] ;  /* 0x00019100ff0477ac */ /* 0x000e640008000a00 */
[----:B-1----:R-:W-:-:S04]  /*00f0*/  UISETP.NE.U32.AND UP0, UPT, UR4, URZ, UPT ;  /* 0x000000ff0400728c */ /* 0x002fc8000bf05070 */
[----:B------:R-:W-:-:S09]  /*0100*/  UISETP.NE.AND.EX UP0, UPT, UR5, URZ, UPT, UP0 ;  /* 0x000000ff0500728c */ /* 0x000fd2000bf05300 */
[----:B------:R-:W-:Y:S05]  /*0110*/  BRA.U !UP0, `(.L_x_1) ;  /* 0x0000000108147547 */ /* 0x000fea000b800000 */
[----:B------:R-:W1:Y:S01]  /*0120*/  LDC.64 R2, c[0x0][0xc88] ;  /* 0x00032200ff027b82 */ /* 0x000e620000000a00 */
[----:B------:R-:W1:Y:S02]  /*0130*/  LDCU.64 UR4, c[0x0][0x358] ;  /* 0x00006b00ff0477ac */ /* 0x000e640008000a00 */
[----:B-1----:R1:W5:Y:S01]  /*0140*/  LDG.E R41, desc[UR4][R2.64] ;  /* 0x0000000402297981 */ /* 0x002362000c1e1900 */
[----:B------:R-:W-:Y:S01]  /*0150*/  HFMA2 R84, -RZ, RZ, 0, 5.9604644775390625e-08 ;  /* 0x00000001ff547431 */ /* 0x000fe200000001ff */
[----:B------:R-:W-:Y:S05]  /*0160*/  BRA `(.L_x_0) ;  /* 0x00000000000c7947 */ /* 0x000fea0003800000 */
.L_x_1:
[----:B------:R-:W1:Y:S01]  /*0170*/  LDCU UR4, c[0x0][0xc80] ;  /* 0x00019000ff0477ac */ /* 0x000e620008000800 */
[----:B------:R-:W-:Y:S01]  /*0180*/  HFMA2 R84, -RZ, RZ, 0, 5.9604644775390625e-08 ;  /* 0x00000001ff547431 */ /* 0x000fe200000001ff */
[----:B-1----:R-:W-:-:S07]  /*0190*/  MOV R41, UR4 ;  /* 0x0000000400297c02 */ /* 0x002fce0008000f00 */
.L_x_0:
[----:B------:R-:W2:Y:S02]  /*01a0*/  LDCU.64 UR4, c[0x0][0xcb0] ;  /* 0x00019600ff0477ac */ /* 0x000ea40008000a00 */
[----:B--2---:R-:W-:-:S04]  /*01b0*/  UISETP.NE.U32.AND UP0, UPT, UR4, URZ, UPT ;  /* 0x000000ff0400728c */ /* 0x004fc8000bf05070 */
[----:B------:R-:W-:-:S09]  /*01c0*/  UISETP.NE.AND.EX UP0, UPT, UR5, URZ, UPT, UP0 ;  /* 0x000000ff0500728c */ /* 0x000fd2000bf05300 */
[----:B------:R-:W-:Y:S05]  /*01d0*/  BRA.U UP0, `(.L_x_2) ;  /* 0x0000000100287547 */ /* 0x000fea000b800000 */
[----:B------:R-:W2:Y:S02]  /*01e0*/  LDCU.64 UR4, c[0x0][0xca8] ;  /* 0x00019500ff0477ac */ /* 0x000ea40008000a00 */
[----:B--2---:R-:W-:-:S04]  /*01f0*/  UISETP.NE.U32.AND UP0, UPT, UR4, URZ, UPT ;  /* 0x000000ff0400728c */ /* 0x004fc8000bf05070 */
[----:B------:R-:W-:-:S09]  /*0200*/  UISETP.NE.AND.EX UP0, UPT, UR5, URZ, UPT, UP0 ;  /* 0x000000ff0500728c */ /* 0x000fd2000bf05300 */
[----:B------:R-:W-:Y:S05]  /*0210*/  BRA.U !UP0, `(.L_x_3) ;  /* 0x0000000108107547 */ /* 0x000fea000b800000 */
[----:B------:R-:W2:Y:S01]  /*0220*/  LDC.64 R38, c[0x0][0xca8] ;  /* 0x00032a00ff267b82 */ /* 0x000ea20000000a00 */
[----:B------:R-:W2:Y:S02]  /*0230*/  LDCU.64 UR4, c[0x0][0x358] ;  /* 0x00006b00ff0477ac */ /* 0x000ea40008000a00 */
[----:B--2---:R2:W5:Y:S01]  /*0240*/  LDG.E R38, desc[UR4][R38.64] ;  /* 0x0000000426267981 */ /* 0x004562000c1e1900 */
[----:B------:R-:W-:Y:S05]  /*0250*/  BRA `(.L_x_2) ;  /* 0x0000000000087947 */ /* 0x000fea0003800000 */
.L_x_3:
[----:B------:R-:W2:Y:S02]  /*0260*/  LDCU UR4, c[0x0][0xca0] ;  /* 0x00019400ff0477ac */ /* 0x000ea40008000800 */
[----:B--2---:R-:W-:Y:S02]  /*0270*/  MOV R38, UR4 ;  /* 0x0000000400267c02 */ /* 0x004fe40008000f00 */
.L_x_2:
[----:B------:R-:W-:Y:S01]  /*0280*/  IMAD.U32 R0, RZ, RZ, UR18 ;  /* 0x00000012ff007e24 */ /* 0x000fe2000f8e00ff */
[----:B------:R-:W-:Y:S04]  /*0290*/  BSSY.RECONVERGENT B0, `(.L_x_4) ;  /* 0x0000012000007945 */ /* 0x000fe80003800200 */
[C---:B------:R-:W-:Y:S02]  /*02a0*/  ISETP.NE.OR P2, PT, R0.reuse, 0x1, !P1 ;  /* 0x000000010000780c */ /* 0x040fe40004f45670 */
[----:B------:R-:W-:-:S11]  /*02b0*/  ISETP.NE.OR P0, PT, R0, 0x3, !P1 ;  /* 0x000000030000780c */ /* 0x000fd60004f05670 */
[----:B------:R-:W-:Y:S05]  /*02c0*/  @P2 BRA `(.L_x_5) ;  /* 0x0000000000382947 */ /* 0x000fea0003800000 */
[----:B------:R-:W3:Y:S02]  /*02d0*/  LDCU.64 UR4, c[0x0][0x348] ;  /* 0x00006900ff0477ac */ /* 0x000ee40008000a00 */
[----:B---3--:R-:W-:Y:S02]  /*02e0*/  UIADD3 UR10, UP3, UPT, UR4, 0x80, URZ ;  /* 0x00000080040a7890 */ /* 0x008fe4000ff7e0ff */
[----:B------:R-:W-:Y:S02]  /*02f0*/  UIADD3 UR8, UP2, UPT, UR4, 0x180, URZ ;  /* 0x0000018004087890 */ /* 0x000fe4000ff5e0ff */
[----:B------:R-:W-:Y:S02]  /*0300*/  UIADD3 UR6, UP1, UPT, UR4, 0x280, URZ ;  /* 0x0000028004067890 */ /* 0x000fe4000ff3e0ff */
[----:B------:R-:W-:Y:S02]  /*0310*/  UIADD3 UR4, UP0, UPT, UR4, 0x380, URZ ;  /* 0x0000038004047890 */ /* 0x000fe4000ff1e0ff */
[----:B------:R-:W-:-:S02]  /*0320*/  UIADD3.X UR11, UPT, UPT, URZ, UR5, URZ, UP3, !UPT ;  /* 0x00000005ff0b7290 */ /* 0x000fc40009ffe4ff */
[----:B------:R-:W-:Y:S02]  /*0330*/  UIADD3.X UR9, UPT, UPT, URZ, UR5, URZ, UP2, !UPT ;  /* 0x00000005ff097290 */ /* 0x000fe400097fe4ff */
[----:B------:R-:W-:Y:S02]  /*0340*/  UIADD3.X UR7, UPT, UPT, URZ, UR5, URZ, UP1, !UPT ;  /* 0x00000005ff077290 */ /* 0x000fe40008ffe4ff */
[----:B------:R-:W-:-:S03]  /*0350*/  UIADD3.X UR5, UPT, UPT, URZ, UR5, URZ, UP0, !UPT ;  /* 0x00000005ff057290 */ /* 0x000fc600087fe4ff */
[----:B------:R3:W-:Y:S02]  /*0360*/  UTMACCTL.PF [UR10] ;  /* 0x000000000a0079b9 */ /* 0x0007e40008040000 */
[----:B------:R3:W-:Y:S02]  /*0370*/  UTMACCTL.PF [UR8] ;  /* 0x00000000080079b9 */ /* 0x0007e40008040000 */
[----:B------:R3:W-:Y:S02]  /*0380*/  UTMACCTL.PF [UR6] ;  /* 0x00000000060079b9 */ /* 0x0007e40008040000 */
[----:B------:R3:W-:Y:S02]  /*0390*/  UTMACCTL.PF [UR4] ;  /* 0x00000000040079b9 */ /* 0x0007e40008040000 */
[----:B---3--:R-:W-:Y:S01]  /*03a0*/  NOP ;  /* 0x0000000000007918 */ /* 0x008fe20000000000 */
.L_x_5:
[----:B------:R-:W-:Y:S05]  /*03b0*/  BSYNC.RECONVERGENT B0 ;  /* 0x0000000000007941 */ /* 0x000fea0003800200 */
.L_x_4:
[----:B------:R-:W-:Y:S04]  /*03c0*/  BSSY.RECONVERGENT B0, `(.L_x_6) ;  /* 0x000000a000007945 */ /* 0x000fe80003800200 */
[----:B------:R-:W-:Y:S05]  /*03d0*/  @P0 BRA `(.L_x_7) ;  /* 0x0000000000200947 */ /* 0x000fea0003800000 */
[----:B------:R-:W3:Y:S02]  /*03e0*/  LDCU.64 UR4, c[0x0][0x348] ;  /* 0x00006900ff0477ac */ /* 0x000ee40008000a00 */
[----:B---3--:R-:W-:Y:S02]  /*03f0*/  UIADD3 UR6, UP1, UPT, UR4, 0x980, URZ ;  /* 0x0000098004067890 */ /* 0x008fe4000ff3e0ff */
[----:B------:R-:W-:Y:S02]  /*0400*/  UIADD3 UR4, UP0, UPT, UR4, 0xa80, URZ ;  /* 0x00000a8004047890 */ /* 0x000fe4000ff1e0ff */
[----:B------:R-:W-:Y:S02]  /*0410*/  UIADD3.X UR7, UPT, UPT, URZ, UR5, URZ, UP1, !UPT ;  /* 0x00000005ff077290 */ /* 0x000fe40008ffe4ff */
[----:B------:R-:W-:-:S07]  /*0420*/  UIADD3.X UR5, UPT, UPT, URZ, UR5, URZ, UP0, !UPT ;  /* 0x00000005ff057290 */ /* 0x000fce00087fe4ff */
[----:B------:R3:W-:Y:S02]  /*0430*/  UTMACCTL.PF [UR6] ;  /* 0x00000000060079b9 */ /* 0x0007e40008040000 */
[----:B------:R3:W-:Y:S02]  /*0440*/  UTMACCTL.PF [UR4] ;  /* 0x00000000040079b9 */ /* 0x0007e40008040000 */
[----:B---3--:R-:W-:Y:S01]  /*0450*/  NOP ;  /* 0x0000000000007918 */ /* 0x008fe20000000000 */
.L_x_7:
[----:B------:R-:W-:Y:S05]  /*0460*/  BSYNC.RECONVERGENT B0 ;  /* 0x0000000000007941 */ /* 0x000fea0003800200 */
.L_x_6:
[----:B------:R-:W3:Y:S01]  /*0470*/  LDCU.64 UR4, c[0x0][0xc88] ;  /* 0x00019100ff0477ac */ /* 0x000ee20008000a00 */
[----:B------:R-:W-:Y:S02]  /*0480*/  UISETP.EQ.U32.AND UP2, UPT, UR12, URZ, UPT ;  /* 0x000000ff0c00728c */ /* 0x000fe4000bf42070 */
[----:B------:R-:W-:Y:S02]  /*0490*/  UPLOP3.LUT UP4, UPT, UPT, UPT, UPT, 0x80, 0x8 ;  /* 0x000000000008789c */ /* 0x000fe40003f8f070 */
[----:B---3--:R-:W-:-:S04]  /*04a0*/  UISETP.NE.U32.AND UP0, UPT, UR4, URZ, UPT ;  /* 0x000000ff0400728c */ /* 0x008fc8000bf05070 */
[----:B------:R-:W-:-:S04]  /*04b0*/  UISETP.NE.AND.EX UP1, UPT, UR5, URZ, UPT, UP0 ;  /* 0x000000ff0500728c */ /* 0x000fc8000bf25300 */
[----:B------:R-:W-:-:S04]  /*04c0*/  UISETP.EQ.OR.EX UP3, UPT, UR13, URZ, !UP1, UP2 ;  /* 0x000000ff0d00728c */ /* 0x000fc8000cf62720 */
[----:B------:R-:W-:-:S06]  /*04d0*/  UP2UR UR4, UPR, URZ, 0x8 ;  /* 0x00000008ff047883 */ /* 0x000fcc0008000000 */
[----:B------:R-:W-:Y:S01]  /*04e0*/  MOV R88, UR4 ;  /* 0x0000000400587c02 */ /* 0x000fe20008000f00 */
[----:B------:R-:W-:Y:S06]  /*04f0*/  BRA.U !UP3, `(.L_x_8) ;  /* 0x000000010b207547 */ /* 0x000fec000b800000 */
[----:B------:R-:W-:Y:S01]  /*0500*/  UISETP.NE.U32.AND UP2, UPT, UR12, URZ, UPT ;  /* 0x000000ff0c00728c */ /* 0x000fe2000bf45070 */
[----:B-----5:R-:W-:Y:S01]  /*0510*/  FSETP.NEU.AND P0, PT, R41, RZ, PT ;  /* 0x000000ff2900720b */ /* 0x020fe20003f0d000 */
[----:B------:R-:W-:Y:S02]  /*0520*/  USEL UR4, URZ, 0xffffffff, UP1 ;  /* 0xffffffffff047887 */ /* 0x000fe40008800000 */
[----:B------:R-:W-:-:S10]  /*0530*/  UISETP.NE.AND.EX UP2, UPT, UR13, URZ, UPT, UP2 ;  /* 0x000000ff0d00728c */ /* 0x000fd4000bf45320 */
[----:B------:R-:W-:Y:S01]  /*0540*/  VOTEU.ANY UP0, P0 ;  /* 0x0000000000ff7886 */ /* 0x000fe20000000100 */
[----:B------:R-:W-:-:S04]  /*0550*/  @!UP2 USEL UR4, URZ, 0xffffffff, UP0 ;  /* 0xffffffffff04a887 */ /* 0x000fc80008000000 */
[----:B------:R-:W-:-:S04]  /*0560*/  ULOP3.LUT UR4, UR4, 0x1, URZ, 0xc0, !UPT ;  /* 0x0000000104047892 */ /* 0x000fc8000f8ec0ff */
[----:B------:R-:W-:-:S11]  /*0570*/  UISETP.NE.U32.AND UP4, UPT, UR4, 0x1, UPT ;  /* 0x000000010400788c */ /* 0x000fd6000bf85070 */
.L_x_8:
[----:B------:R-:W3:Y:S01]  /*0580*/  SHFL.IDX PT, R0, R85, RZ, 0x1f ;  /* 0x00001fff55007589 */ /* 0x000ee200000e0000 */
[----:B------:R-:W-:-:S04]  /*0590*/  UISETP.NE.AND UP0, UPT, UR18, 0x2, UPT ;  /* 0x000000021200788c */ /* 0x000fc8000bf05270 */
[----:B------:R-:W-:Y:S02]  /*05a0*/  UISETP.EQ.AND UP2, UPT, UR71, URZ, !UP0 ;  /* 0x000000ff4700728c */ /* 0x000fe4000c742270 */
[----:B------:R-:W-:-:S04]  /*05b0*/  USEL UR40, URZ, 0x1, UP0 ;  /* 0x00000001ff287887 */ /* 0x000fc80008000000 */
[----:B------:R-:W-:Y:S02]  /*05c0*/  PLOP3.LUT P4, PT, P1, PT, UP2, 0x80, 0x8 ;  /* 0x000000000008781c */ /* 0x000fe40000f8f028 */
[----:B---3--:R-:W-:-:S13]  /*05d0*/  ISETP.NE.AND P0, PT, R0, RZ, PT ;  /* 0x000000ff0000720c */ /* 0x008fda0003f05270 */
[----:B------:R-:W-:Y:S05]  /*05e0*/  @P0 BRA `(.L_x_9) ;  /* 0x0000000000780947 */ /* 0x000fea0003800000 */
[----:B------:R-:W-:Y:S01]  /*05f0*/  ELECT P0, URZ, PT ;  /* 0x0000000000ff782f */ /* 0x000fe20003800000 */
[----:B------:R-:W-:-:S12]  /*0600*/  BSSY.RECONVERGENT B0, `(.L_x_9) ;  /* 0x000001c000007945 */ /* 0x000fd80003800200 */
[----:B------:R-:W-:Y:S05]  /*0610*/  @!P0 BRA `(.L_x_10) ;  /* 0x0000000000688947 */ /* 0x000fea0003800000 */
[----:B------:R-:W-:Y:S01]  /*0620*/  UMOV UR4, 0x400 ;  /* 0x0000040000047882 */ /* 0x000fe20000000000 */
[----:B------:R-:W-:Y:S01]  /*0630*/  UMOV UR6, 0x1 ;  /* 0x0000000100067882 */ /* 0x000fe20000000000 */
[----:B------:R-:W-:Y:S02]  /*0640*/  ULEA UR4, UR55, UR4, 0x18 ;  /* 0x0000000437047291 */ /* 0x000fe4000f8ec0ff */
[----:B------:R-:W-:-:S04]  /*0650*/  UIADD3 UR6, UPT, UPT, -UR6, 0x100000, URZ ;  /* 0x0010000006067890 */ /* 0x000fc8000fffe1ff */
[----:B------:R-:W-:Y:S02]  /*0660*/  USHF.L.U32 UR7, UR6, 0xb, URZ ;  /* 0x0000000b06077899 */ /* 0x000fe400080006ff */
[----:B------:R-:W-:Y:S01]  /*0670*/  USHF.L.U32 UR6, UR6, 0x1, URZ ;  /* 0x0000000106067899 */ /* 0x000fe200080006ff */
[----:B------:R-:W3:Y:S11]  /*0680*/  FENCE.VIEW.ASYNC.S ;  /* 0x00000000000073c6 */ /* 0x000ef60000000000 */
[----:B---3--:R3:W4:Y:S01]  /*0690*/  SYNCS.EXCH.64 URZ, [UR4], UR6 ;  /* 0x0000000604ff75b2 */ /* 0x0087220008000100 */
[----:B------:R3:W1:Y:S01]  /*06a0*/  SYNCS.EXCH.64 URZ, [UR4+0x48], UR6 ;  /* 0x0000480604ff75b2 */ /* 0x0006620008000100 */
        /* <DEDUP_REMOVED lines=15> */
[----:B------:R3:W1:Y:S02]  /*07a0*/  SYNCS.EXCH.64 URZ, [UR4+0x88], UR6 ;  /* 0x0000880604ff75b2 */ /* 0x0006640008000100 */
[----:B---3--:R-:W-:Y:S01]  /*07b0*/  NOP ;  /* 0x0000000000007918 */ /* 0x008fe20000000000 */
.L_x_10:
[----:B------:R-:W-:Y:S05]  /*07c0*/  BSYNC.RECONVERGENT B0 ;  /* 0x0000000000007941 */ /* 0x000fea0003800200 */
.L_x_9:
[----:B------:R-:W3:Y:S01]  /*07d0*/  SHFL.IDX PT, R0, R85, RZ, 0x1f ;  /* 0x00001fff55007589 */ /* 0x000ee200000e0000 */
[----:B------:R-:W-:Y:S01]  /*07e0*/  NOP ;  /* 0x0000000000007918 */ /* 0x000fe20000000000 */
[----:B---3--:R-:W-:-:S13]  /*07f0*/  ISETP.NE.AND P0, PT, R0, 0x1, PT ;  /* 0x000000010000780c */ /* 0x008fda0003f05270 */
[----:B------:R-:W-:Y:S05]  /*0800*/  @P0 BRA `(.L_x_11) ;  /* 0x00000000004c0947 */ /* 0x000fea0003800000 */
[----:B------:R-:W-:Y:S01]  /*0810*/  UMOV UR4, 0x400 ;  /* 0x0000040000047882 */ /* 0x000fe20000000000 */
[----:B------:R-:W-:Y:S01]  /*0820*/  UMOV UR8, 0x20 ;  /* 0x0000002000087882 */ /* 0x000fe20000000000 */
[----:B------:R-:W-:Y:S01]  /*0830*/  UMOV UR6, 0x80 ;  /* 0x0000008000067882 */ /* 0x000fe20000000000 */
[----:B------:R-:W-:Y:S02]  /*0840*/  ULEA UR4, UR55, UR4, 0x18 ;  /* 0x0000000437047291 */ /* 0x000fe4000f8ec0ff */
[----:B------:R-:W-:-:S04]  /*0850*/  UIADD3 UR8, UPT, UPT, -UR8, 0x100000, URZ ;  /* 0x0010000008087890 */ /* 0x000fc8000fffe1ff */
[----:B------:R-:W-:Y:S02]  /*0860*/  USHF.L.U32 UR9, UR8, 0xb, URZ ;  /* 0x0000000b08097899 */ /* 0x000fe400080006ff */
[----:B------:R-:W-:Y:S02]  /*0870*/  USHF.L.U32 UR8, UR8, 0x1, URZ ;  /* 0x0000000108087899 */ /* 0x000fe400080006ff */
[----:B------:R-:W-:-:S04]  /*0880*/  UIADD3 UR6, UPT, UPT, -UR6, 0x100000, URZ ;  /* 0x0010000006067890 */ /* 0x000fc8000fffe1ff */
[----:B------:R-:W-:Y:S02]  /*0890*/  USHF.L.U32 UR7, UR6, 0xb, URZ ;  /* 0x0000000b06077899 */ /* 0x000fe400080006ff */
[----:B------:R-:W-:Y:S01]  /*08a0*/  USHF.L.U32 UR6, UR6, 0x1, URZ ;  /* 0x0000000106067899 */ /* 0x000fe200080006ff */
[----:B------:R-:W-:Y:S01]  /*08b0*/  ELECT P0, URZ, PT ;  /* 0x0000000000ff782f */ /* 0x000fe20003800000 */
[----:B------:R-:W3:Y:S02]  /*08c0*/  FENCE.VIEW.ASYNC.S ;  /* 0x00000000000073c6 */ /* 0x000ee40000000000 */
[----:B---3--:R3:W1:Y:S08]  /*08d0*/  SYNCS.EXCH.64 URZ, [UR4+0x90], UR8 ;  /* 0x0000900804ff75b2 */ /* 0x0086700008000100 */
[----:B------:R3:W1:Y:S01]  /*08e0*/  SYNCS.EXCH.64 URZ, [UR4+0xa8], UR6 ;  /* 0x0000a80604ff75b2 */ /* 0x0006620008000100 */
[----:B------:R3:W1:Y:S01]  /*08f0*/  SYNCS.EXCH.64 URZ, [UR4+0x98], UR8 ;  /* 0x0000980804ff75b2 */ /* 0x0006620008000100 */
[----:B------:R3:W1:Y:S01]  /*0900*/  SYNCS.EXCH.64 URZ, [UR4+0xb0], UR6 ;  /* 0x0000b00604ff75b2 */ /* 0x0006620008000100 */
[----:B------:R3:W1:Y:S01]  /*0910*/  SYNCS.EXCH.64 URZ, [UR4+0xa0], UR8 ;  /* 0x0000a00804ff75b2 */ /* 0x0006620008000100 */
[----:B------:R3:W1:Y:S01]  /*0920*/  SYNCS.EXCH.64 URZ, [UR4+0xb8], UR6 ;  /* 0x0000b80604ff75b2 */ /* 0x0006620008000100 */
[----:B------:R-:W-:Y:S01]  /*0930*/  NOP ;  /* 0x0000000000007918 */ /* 0x000fe20000000000 */
.L_x_11:
[----:B------:R-:W2:Y:S01]  /*0940*/  SHFL.IDX PT, R0, R85, RZ, 0x1f ;  /* 0x00001fff55007589 */ /* 0x000ea200000e0000 */
[----:B------:R-:W-:Y:S01]  /*0950*/  NOP ;  /* 0x0000000000007918 */ /* 0x000fe20000000000 */
[----:B--2---:R-:W-:-:S13]  /*0960*/  ISETP.NE.AND P0, PT, R0, 0x3, PT ;  /* 0x000000030000780c */ /* 0x004fda0003f05270 */
[----:B------:R-:W-:Y:S05]  /*0970*/  @P0 BRA `(.L_x_12) ;  /* 0x00000000002c0947 */ /* 0x000fea0003800000 */
[----:B---3--:R-:W-:Y:S01]  /*0980*/  UMOV UR6, 0x400 ;  /* 0x0000040000067882 */ /* 0x008fe20000000000 */
[----:B------:R-:W-:Y:S01]  /*0990*/  UMOV UR4, 0x20 ;  /* 0x0000002000047882 */ /* 0x000fe20000000000 */
[----:B------:R-:W-:Y:S02]  /*09a0*/  ULEA UR6, UR55, UR6, 0x18 ;  /* 0x0000000637067291 */ /* 0x000fe4000f8ec0ff */
[----:B------:R-:W-:-:S04]  /*09b0*/  UIADD3 UR4, UPT, UPT, -UR4, 0x100000, URZ ;  /* 0x0010000004047890 */ /* 0x000fc8000fffe1ff */
[----:B------:R-:W-:Y:S02]  /*09c0*/  USHF.L.U32 UR5, UR4, 0xb, URZ ;  /* 0x0000000b04057899 */ /* 0x000fe400080006ff */
[----:B------:R-:W-:Y:S01]  /*09d0*/  USHF.L.U32 UR4, UR4, 0x1, URZ ;  /* 0x0000000104047899 */ /* 0x000fe200080006ff */
[----:B------:R-:W-:Y:S01]  /*09e0*/  ELECT P0, URZ, PT ;  /* 0x0000000000ff782f */ /* 0x000fe20003800000 */
[----:B------:R-:W2:Y:S10]  /*09f0*/  FENCE.VIEW.ASYNC.S ;  /* 0x00000000000073c6 */ /* 0x000eb40000000000 */
[----:B--2---:R2:W3:Y:S01]  /*0a00*/  SYNCS.EXCH.64 URZ, [UR6+0xc0], UR4 ;  /* 0x0000c00406ff75b2 */ /* 0x0044e20008000100 */
[----:B------:R2:W1:Y:S01]  /*0a10*/  SYNCS.EXCH.64 URZ, [UR6+0xc8], UR4 ;  /* 0x0000c80406ff75b2 */ /* 0x0004620008000100 */
[----:B------:R-:W-:Y:S01]  /*0a20*/  NOP ;  /* 0x0000000000007918 */ /* 0x000fe20000000000 */
.L_x_12:
[----:B------:R-:W4:Y:S01]  /*0a30*/  SHFL.IDX PT, R0, R85, RZ, 0x1f ;  /* 0x00001fff55007589 */ /* 0x000f2200000e0000 */
[----:B------:R-:W-:Y:S01]  /*0a40*/  NOP ;  /* 0x0000000000007918 */ /* 0x000fe20000000000 */
[----:B----4-:R-:W-:-:S13]  /*0a50*/  ISETP.NE.AND P0, PT, R0, 0x4, PT ;  /* 0x000000040000780c */ /* 0x010fda0003f05270 */
[----:B------:R-:W-:Y:S05]  /*0a60*/  @P0 BRA `(.L_x_13) ;  /* 0x0000000000480947 */ /* 0x000fea0003800000 */
[----:B--23--:R-:W-:Y:S01]  /*0a70*/  UMOV UR4, 0x1e0 ;  /* 0x000001e000047882 */ /* 0x00cfe20000000000 */
[----:B------:R-:W-:Y:S01]  /*0a80*/  UMOV UR6, 0x400 ;  /* 0x0000040000067882 */ /* 0x000fe20000000000 */
[----:B------:R-:W-:Y:S01]  /*0a90*/  USEL UR4, UR4, 0x1a0, UP4 ;  /* 0x000001a004047887 */ /* 0x000fe2000a000000 */
        /* <DEDUP_REMOVED lines=9> */
[----:B------:R-:W2:Y:S02]  /*0b30*/  FENCE.VIEW.ASYNC.S ;  /* 0x00000000000073c6 */ /* 0x000ea40000000000 */
[----:B--2---:R4:W2:Y:S08]  /*0b40*/  SYNCS.EXCH.64 URZ, [UR6+0xd0], UR8 ;  /* 0x0000d00806ff75b2 */ /* 0x0048b00008000100 */
[----:B------:R4:W3:Y:S01]  /*0b50*/  SYNCS.EXCH.64 URZ, [UR6+0xe0], UR4 ;  /* 0x0000e00406ff75b2 */ /* 0x0008e20008000100 */
[----:B------:R4:W1:Y:S01]  /*0b60*/  SYNCS.EXCH.64 URZ, [UR6+0xd8], UR8 ;  /* 0x0000d80806ff75b2 */ /* 0x0008620008000100 */
[----:B------:R4:W1:Y:S02]  /*0b70*/  SYNCS.EXCH.64 URZ, [UR6+0xe8], UR4 ;  /* 0x0000e80406ff75b2 */ /* 0x0008640008000100 */
[----:B----4-:R-:W-:Y:S01]  /*0b80*/  NOP ;  /* 0x0000000000007918 */ /* 0x010fe20000000000 */
.L_x_13:
[----:B------:R-:W4:Y:S01]  /*0b90*/  SHFL.IDX PT, R0, R85, RZ, 0x1f ;  /* 0x00001fff55007589 */ /* 0x000f2200000e0000 */
[----:B------:R-:W-:Y:S01]  /*0ba0*/  NOP ;  /* 0x0000000000007918 */ /* 0x000fe20000000000 */
[----:B----4-:R-:W-:-:S13]  /*0bb0*/  ISETP.NE.AND P0, PT, R0, 0x5, PT ;  /* 0x000000050000780c */ /* 0x010fda0003f05270 */
[----:B------:R-:W-:Y:S05]  /*0bc0*/  @P0 BRA `(.L_x_14) ;  /* 0x0000000000440947 */ /* 0x000fea0003800000 */
[----:B--23--:R-:W-:Y:S01]  /*0bd0*/  UMOV UR4, 0x400 ;  /* 0x0000040000047882 */ /* 0x00cfe20000000000 */
        /* <DEDUP_REMOVED lines=16> */
.L_x_14:
[----:B------:R-:W4:Y:S01]  /*0ce0*/  SHFL.IDX PT, R0, R85, RZ, 0x1f ;  /* 0x00001fff55007589 */ /* 0x000f2200000e0000 */
[----:B------:R-:W-:Y:S01]  /*0cf0*/  ISETP.NE.OR P1, PT, RZ, UR18, !P1 ;  /* 0x00000012ff007c0c */ /* 0x000fe2000cf25670 */
[----:B------:R-:W-:Y:S01]  /*0d00*/  NOP ;  /* 0x0000000000007918 */ /* 0x000fe20000000000 */
[----:B----4-:R-:W-:-:S13]  /*0d10*/  ISETP.NE.AND P0, PT, R0, 0x3, PT ;  /* 0x000000030000780c */ /* 0x010fda0003f05270 */
[----:B------:R-:W-:Y:S05]  /*0d20*/  @P0 BRA `(.L_x_15) ;  /* 0x0000000000340947 */ /* 0x000fea0003800000 */
[----:B--23--:R-:W-:Y:S01]  /*0d30*/  UMOV UR4, 0x400 ;  /* 0x0000040000047882 */ /* 0x00cfe20000000000 */
[----:B------:R-:W-:Y:S01]  /*0d40*/  UMOV UR6, 0x20 ;  /* 0x0000002000067882 */ /* 0x000fe20000000000 */
[----:B------:R-:W-:Y:S02]  /*0d50*/  ULEA UR4, UR55, UR4, 0x18 ;  /* 0x0000000437047291 */ /* 0x000fe4000f8ec0ff */
[----:B------:R-:W-:-:S04]  /*0d60*/  UIADD3 UR6, UPT, UPT, -UR6, 0x100000, URZ ;  /* 0x0010000006067890 */ /* 0x000fc8000fffe1ff */
[----:B------:R-:W-:Y:S02]  /*0d70*/  USHF.L.U32 UR7, UR6, 0xb, URZ ;  /* 0x0000000b06077899 */ /* 0x000fe400080006ff */
[----:B------:R-:W-:Y:S01]  /*0d80*/  USHF.L.U32 UR6, UR6, 0x1, URZ ;  /* 0x0000000106067899 */ /* 0x000fe200080006ff */
[----:B------:R-:W-:Y:S01]  /*0d90*/  ELECT P0, URZ, PT ;  /* 0x0000000000ff782f */ /* 0x000fe20003800000 */
[----:B------:R-:W2:Y:S10]  /*0da0*/  FENCE.VIEW.ASYNC.S ;  /* 0x00000000000073c6 */ /* 0x000eb40000000000 */
[----:B--2---:R4:W2:Y:S01]  /*0db0*/  SYNCS.EXCH.64 URZ, [UR4+0x110], UR6 ;  /* 0x0001100604ff75b2 */ /* 0x0048a20008000100 */
[----:B------:R4:W3:Y:S01]  /*0dc0*/  SYNCS.EXCH.64 URZ, [UR4+0x120], UR6 ;  /* 0x0001200604ff75b2 */ /* 0x0008e20008000100 */
[----:B------:R4:W1:Y:S01]  /*0dd0*/  SYNCS.EXCH.64 URZ, [UR4+0x118], UR6 ;  /* 0x0001180604ff75b2 */ /* 0x0008620008000100 */
[----:B------:R4:W1:Y:S02]  /*0de0*/  SYNCS.EXCH.64 URZ, [UR4+0x128], UR6 ;  /* 0x0001280604ff75b2 */ /* 0x0008640008000100 */
[----:B----4-:R-:W-:Y:S01]  /*0df0*/  NOP ;  /* 0x0000000000007918 */ /* 0x010fe20000000000 */
.L_x_15:
[----:B------:R-:W-:Y:S01]  /*0e00*/  VOTEU.ALL UP0, P1 ;  /* 0x0000000000ff7886 */ /* 0x000fe20000800000 */
[----:B--23--:R-:W-:Y:S01]  /*0e10*/  UMOV UR4, 0x20 ;  /* 0x0000002000047882 */ /* 0x00cfe20000000000 */
[----:B------:R-:W2:Y:S01]  /*0e20*/  LDCU UR7, c[0x0][0x36c] ;  /* 0x00006d80ff0777ac */ /* 0x000ea20008000800 */
[----:B------:R-:W-:Y:S01]  /*0e30*/  NOP ;  /* 0x0000000000007918 */ /* 0x000fe20000000000 */
[----:B-1----:R-:W-:Y:S01]  /*0e40*/  LOP3.LUT R3, R92, 0x1f, RZ, 0xc0, !PT ;  /* 0x0000001f5c037812 */ /* 0x002fe200078ec0ff */
[----:B------:R-:W-:Y:S01]  /*0e50*/  @!UP0 UMOV UR6, 0x400 ;  /* 0x0000040000068882 */ /* 0x000fe20000000000 */
[----:B------:R-:W-:-:S04]  /*0e60*/  @!UP0 UIADD3 UR4, UPT, UPT, -UR4, 0x100000, URZ ;  /* 0x0010000004048890 */ /* 0x000fc8000fffe1ff */
[----:B------:R-:W-:Y:S02]  /*0e70*/  @!UP0 USHF.L.U32 UR5, UR4, 0xb, URZ ;  /* 0x0000000b04058899 */ /* 0x000fe400080006ff */
[----:B------:R-:W-:Y:S02]  /*0e80*/  @!UP0 USHF.L.U32 UR4, UR4, 0x1, URZ ;  /* 0x0000000104048899 */ /* 0x000fe400080006ff */
[----:B------:R-:W-:Y:S01]  /*0e90*/  @!UP0 ULEA UR6, UR55, UR6, 0x18 ;  /* 0x0000000637068291 */ /* 0x000fe2000f8ec0ff */
[----:B------:R-:W-:Y:S01]  /*0ea0*/  VOTEU.ALL UP0, P1 ;  /* 0x0000000000ff7886 */ /* 0x000fe20000800000 */
[----:B------:R-:W-:Y:S02]  /*0eb0*/  UISETP.NE.AND UP5, UPT, UR18, URZ, UPT ;  /* 0x000000ff1200728c */ /* 0x000fe4000bfa5270 */
[----:B--2---:R-:W-:Y:S01]  /*0ec0*/  UISETP.EQ.U32.AND UP6, UPT, UR7, 0x1, UPT ;  /* 0x000000010700788c */ /* 0x004fe2000bfc2070 */
[----:B------:R-:W1:Y:S07]  /*0ed0*/  FENCE.VIEW.ASYNC.S ;  /* 0x00000000000073c6 */ /* 0x000e6e0000000000 */
[----:B-1----:R1:W2:Y:S01]  /*0ee0*/  @!UP0 SYNCS.EXCH.64 URZ, [UR6+0x130], UR4 ;  /* 0x0001300406ff85b2 */ /* 0x0022a20008000100 */
[----:B------:R-:W-:Y:S05]  /*0ef0*/  BRA.U !UP6, `(.L_x_16) ;  /* 0x000000010e087547 */ /* 0x000fea000b800000 */
[----:B--2---:R-:W-:Y:S01]  /*0f00*/  UCGABAR_ARV ;  /* 0x00000000000079c7 */ /* 0x004fe20008000000 */
[----:B------:R-:W-:Y:S05]  /*0f10*/  BRA `(.L_x_17) ;  /* 0x0000000000047947 */ /* 0x000fea0003800000 */
.L_x_16:
[----:B--2---:R-:W-:Y:S01]  /*0f20*/  NOP ;  /* 0x0000000000007918 */ /* 0x004fe20000000000 */
.L_x_17:
[----:B------:R-:W2:Y:S01]  /*0f30*/  S2UR UR57, SR_CTAID.X ;  /* 0x00000000003979c3 */ /* 0x000ea20000002500 */
[----:B------:R-:W-:-:S05]  /*0f40*/  CS2R.32 R87, SR_CgaSize ;  /* 0x0000000000577805 */ /* 0x000fca0000008a00 */
[----:B------:R-:W-:-:S05]  /*0f50*/  IMAD R87, R87, -0xa0, RZ ;  /* 0xffffff6057577824 */ /* 0x000fca00078e02ff */
[----:B-1----:R-:W-:-:S14]  /*0f60*/  R2UR UR5, R87 ;  /* 0x00000000570572ca */ /* 0x002fdc00000e0000 */
[----:B------:R-:W1:Y:S01]  /*0f70*/  LDCU UR5, c[0x0][UR5+0x2b0] ;  /* 0x00005600050577ac */ /* 0x000e620008000800 */
[----:B------:R-:W-:-:S05]  /*0f80*/  CS2R.32 R87, SR_CgaSize ;  /* 0x0000000000577805 */ /* 0x000fca0000008a00 */
[----:B------:R-:W-:-:S05]  /*0f90*/  IMAD R87, R87, -0xa0, RZ ;  /* 0xffffff6057577824 */ /* 0x000fca00078e02ff */
[----:B------:R-:W-:-:S14]  /*0fa0*/  R2UR UR4, R87 ;  /* 0x00000000570472ca */ /* 0x000fdc00000e0000 */
[----:B------:R-:W3:Y:S01]  /*0fb0*/  LDCU UR4, c[0x0][UR4+0x2b4] ;  /* 0x00005680040477ac */ /* 0x000ee20008000800 */
[----:B------:R-:W4:Y:S01]  /*0fc0*/  S2UR UR6, SR_CTAID.Y ;  /* 0x00000000000679c3 */ /* 0x000f220000002600 */
[----:B------:R-:W-:-:S05]  /*0fd0*/  CS2R.32 R87, SR_CgaSize ;  /* 0x0000000000577805 */ /* 0x000fca0000008a00 */
[----:B------:R-:W-:-:S05]  /*0fe0*/  IMAD R87, R87, -0xa0, RZ ;  /* 0xffffff6057577824 */ /* 0x000fca00078e02ff */
[----:B------:R-:W-:-:S14]  /*0ff0*/  R2UR UR7, R87 ;  /* 0x00000000570772ca */ /* 0x000fdc00000e0000 */
[----:B------:R-:W3:Y:S01]  /*1000*/  LDCU UR7, c[0x0][UR7+0x2a0] ;  /* 0x00005400070777ac */ /* 0x000ee20008000800 */
[----:B------:R-:W-:-:S05]  /*1010*/  CS2R.32 R87, SR_CgaSize ;  /* 0x0000000000577805 */ /* 0x000fca0000008a00 */
[----:B------:R-:W-:-:S05]  /*1020*/  IMAD R87, R87, -0xa0, RZ ;  /* 0xffffff6057577824 */ /* 0x000fca00078e02ff */
[----:B------:R-:W-:-:S14]  /*1030*/  R2UR UR8, R87 ;  /* 0x00000000570872ca */ /* 0x000fdc00000e0000 */
[----:B------:R-:W3:Y:S01]  /*1040*/  LDCU UR8, c[0x0][UR8+0x2a4] ;  /* 0x00005480080877ac */ /* 0x000ee20008000800 */
[----:B------:R-:W3:Y:S01]  /*1050*/  S2UR UR44, SR_CTAID.Z ;  /* 0x00000000002c79c3 */ /* 0x000ee20000002700 */
[----:B------:R-:W3:Y:S01]  /*1060*/  LDCU UR19, c[0x0][0xf24] ;  /* 0x0001e480ff1377ac */ /* 0x000ee20008000800 */
[----:B------:R-:W-:Y:S01]  /*1070*/  USHF.L.U32 UR37, UR55, 0x8, URZ ;  /* 0x0000000837257899 */ /* 0x000fe200080006ff */
[----:B------:R-:W3:Y:S01]  /*1080*/  LDCU UR39, c[0x0][0xf24] ;  /* 0x0001e480ff2777ac */ /* 0x000ee20008000800 */
[----:B--2---:R-:W-:Y:S01]  /*1090*/  I2FP.F32.U32 R2, UR57 ;  /* 0x0000003900027c45 */ /* 0x004fe20008201000 */
[----:B------:R-:W2:Y:S04]  /*10a0*/  LDCU UR22, c[0x0][0xf30] ;  /* 0x0001e600ff1677ac */ /* 0x000ea80008000800 */
[----:B-1----:R-:W-:Y:S01]  /*10b0*/  FMUL R2, R2, UR5 ;  /* 0x0000000502027c20 */ /* 0x002fe20008400000 */
[----:B------:R-:W-:Y:S01]  /*10c0*/  ULOP3.LUT UR37, UR37, 0x100, URZ, 0xc0, !UPT ;  /* 0x0000010025257892 */ /* 0x000fe2000f8ec0ff */
[----:B----4-:R-:W-:Y:S01]  /*10d0*/  I2FP.F32.U32 R0, UR6 ;  /* 0x0000000600007c45 */ /* 0x010fe20008201000 */
[----:B------:R-:W-:Y:S01]  /*10e0*/  UMOV UR27, UR57 ;  /* 0x00000039001b7c82 */ /* 0x000fe20008000000 */
[----:B------:R-:W-:-:S02]  /*10f0*/  UMOV UR26, UR6 ;  /* 0x00000006001a7c82 */ /* 0x000fc40008000000 */
[----:B------:R-:W1:Y:S01]  /*1100*/  F2I.U32.TRUNC.NTZ R2, R2 ;  /* 0x0000000200027305 */ /* 0x000e62000020f000 */
[----:B---3--:R-:W-:Y:S01]  /*1110*/  UISETP.GE.AND UP2, UPT, UR19, 0x1, UPT ;  /* 0x000000011300788c */ /* 0x008fe2000bf46270 */
[----:B------:R-:W-:-:S06]  /*1120*/  FMUL R0, R0, UR4 ;  /* 0x0000000400007c20 */ /* 0x000fcc0008400000 */
[----:B------:R-:W3:Y:S01]  /*1130*/  F2I.U32.TRUNC.NTZ R0, R0 ;  /* 0x0000000000007305 */ /* 0x000ee2000020f000 */
[----:B-1----:R-:W-:Y:S02]  /*1140*/  R2UR UR5, R2 ;  /* 0x00000000020572ca */ /* 0x002fe400000e0000 */
[----:B------:R-:W-:Y:S02]  /*1150*/  PRMT R2, RZ, 0x7610, R2 ;  /* 0x00007610ff027816 */ /* 0x000fe40000000002 */
[----:B---3--:R-:W-:Y:S02]  /*1160*/  R2UR UR4, R0 ;  /* 0x00000000000472ca */ /* 0x008fe400000e0000 */
[----:B------:R-:W-:-:S07]  /*1170*/  PRMT R0, RZ, 0x7610, R0 ;  /* 0x00007610ff007816 */ /* 0x000fce0000000000 */
[----:B------:R-:W-:-:S04]  /*1180*/  UIADD3 UR5, UPT, UPT, -UR5, URZ, URZ ;  /* 0x000000ff05057290 */ /* 0x000fc8000fffe1ff */
[----:B------:R-:W-:Y:S02]  /*1190*/  UIMAD UR5, UR7, UR5, UR57 ;  /* 0x00000005070572a4 */ /* 0x000fe4000f8e0239 */
[----:B------:R-:W-:-:S04]  /*11a0*/  UIADD3 UR4, UPT, UPT, -UR4, URZ, URZ ;  /* 0x000000ff04047290 */ /* 0x000fc8000fffe1ff */
[----:B------:R-:W-:Y:S01]  /*11b0*/  IMAD.U32 R87, RZ, RZ, UR5 ;  /* 0x00000005ff577e24 */ /* 0x000fe2000f8e00ff */
[----:B------:R-:W-:-:S06]  /*11c0*/  UIMAD UR4, UR8, UR4, UR6 ;  /* 0x00000004080472a4 */ /* 0x000fcc000f8e0206 */
[----:B------:R-:W-:Y:S01]  /*11d0*/  IMAD.U32 R86, RZ, RZ, UR4 ;  /* 0x00000004ff567e24 */ /* 0x000fe2000f8e00ff */
[----:B--2---:R-:W-:Y:S06]  /*11e0*/  BRA.U UP5, `(.L_x_18) ;  /* 0x0000000105307547 */ /* 0x004fec000b800000 */
[----:B------:R-:W-:Y:S01]  /*11f0*/  R2UR UR5, R86 ;  /* 0x00000000560572ca */ /* 0x000fe200000e0000 */
[----:B------:R-:W-:Y:S01]  /*1200*/  UMOV UR7, 0x3 ;  /* 0x0000000300077882 */ /* 0x000fe20000000000 */
[----:B------:R-:W-:-:S11]  /*1210*/  R2UR UR4, R87 ;  /* 0x00000000570472ca */ /* 0x000fd600000e0000 */
[----:B------:R-:W-:-:S04]  /*1220*/  UISETP.NE.AND UP0, UPT, UR5, URZ, UPT ;  /* 0x000000ff0500728c */ /* 0x000fc8000bf05270 */
[----:B------:R-:W-:Y:S02]  /*1230*/  UISETP.LT.U32.OR UP0, UPT, UR4, 0x2, !UP0 ;  /* 0x000000020400788c */ /* 0x000fe4000c701470 */
[----:B------:R-:W-:Y:S02]  /*1240*/  ULOP3.LUT UR4, UR4, 0xfffffffe, URZ, 0xc0, !UPT ;  /* 0xfffffffe04047892 */ /* 0x000fe4000f8ec0ff */
[----:B------:R-:W-:Y:S02]  /*1250*/  USEL UR6, URZ, 0x1, !UP0 ;  /* 0x00000001ff067887 */ /* 0x000fe4000c000000 */
[----:B------:R-:W-:Y:S02]  /*1260*/  USEL UR5, URZ, 0x2, !UP0 ;  /* 0x00000002ff057887 */ /* 0x000fe4000c000000 */
[----:B------:R-:W-:Y:S02]  /*1270*/  USHF.L.U32 UR4, UR7, UR4, URZ ;  /* 0x0000000407047299 */ /* 0x000fe400080006ff */
[----:B------:R-:W-:-:S04]  /*1280*/  UIADD3 UR5, UPT, UPT, UR6, UR5, URZ ;  /* 0x0000000506057290 */ /* 0x000fc8000fffe0ff */
[----:B------:R-:W-:Y:S02]  /*1290*/  IMAD.U32 R0, RZ, RZ, UR4 ;  /* 0x00000004ff007e24 */ /* 0x000fe4000f8e00ff */
[----:B------:R-:W-:Y:S02]  /*12a0*/  IMAD.U32 R2, RZ, RZ, UR5 ;  /* 0x00000005ff027e24 */ /* 0x000fe4000f8e00ff */
.L_x_18:
[----:B------:R-:W-:Y:S05]  /*12b0*/  BRA.U !UP2, `(.L_x_19) ;  /* 0x000000010ad07547 */ /* 0x000fea000b800000 */
[----:B------:R-:W1:Y:S01]  /*12c0*/  LDCU.128 UR12, c[0x0][0xf10] ;  /* 0x0001e200ff0c77ac */ /* 0x000e620008000c00 */
[----:B------:R-:W2:Y:S01]  /*12d0*/  LDCU UR6, c[0x0][0x370] ;  /* 0x00006e00ff0677ac */ /* 0x000ea20008000800 */
[----:B------:R-:W3:Y:S01]  /*12e0*/  LDCU UR7, c[0x0][0x374] ;  /* 0x00006e80ff0777ac */ /* 0x000ee20008000800 */
[----:B------:R-:W4:Y:S01]  /*12f0*/  LDCU UR20, c[0x0][0xf0c] ;  /* 0x0001e180ff1477ac */ /* 0x000f220008000800 */
[----:B------:R-:W4:Y:S01]  /*1300*/  LDCU UR21, c[0x0][0xf20] ;  /* 0x0001e400ff1577ac */ /* 0x000f220008000800 */
[----:B------:R-:W4:Y:S01]  /*1310*/  LDCU.64 UR8, c[0x0][0xf28] ;  /* 0x0001e500ff0877ac */ /* 0x000f220008000a00 */
[----:B-1----:R-:W-:Y:S02]  /*1320*/  UISETP.NE.AND UP3, UPT, UR14, 0x1, UPT ;  /* 0x000000010e00788c */ /* 0x002fe4000bf65270 */
[----:B---3--:R-:W-:Y:S02]  /*1330*/  UIMAD.WIDE.U32 UR10, UR7, UR15, URZ ;  /* 0x0000000f070a72a5 */ /* 0x008fe4000f8e00ff */
[----:B--2---:R-:W-:-:S02]  /*1340*/  UIMAD.WIDE.U32 UR16, UR6, UR12, URZ ;  /* 0x0000000c061072a5 */ /* 0x004fc4000f8e00ff */
[----:B----4-:R-:W-:Y:S02]  /*1350*/  UISETP.NE.AND UP0, UPT, UR20, 0x1, UPT ;  /* 0x000000011400788c */ /* 0x010fe4000bf05270 */
[----:B------:R-:W-:Y:S01]  /*1360*/  UIMAD.WIDE.U32 UR4, UR27, UR12, URZ ;  /* 0x0000000c1b0472a5 */ /* 0x000fe2000f8e00ff */
[----:B------:R-:W-:Y:S02]  /*1370*/  UMOV UR10, UR11 ;  /* 0x0000000b000a7c82 */ /* 0x000fe40008000000 */
[----:B------:R-:W-:Y:S01]  /*1380*/  UMOV UR16, UR17 ;  /* 0x0000001100107c82 */ /* 0x000fe20008000000 */
[----:B------:R-:W-:Y:S02]  /*1390*/  @UP3 USHF.R.U32.HI UR7, URZ, UR21, UR10 ;  /* 0x00000015ff073299 */ /* 0x000fe4000801160a */
[----:B------:R-:W-:Y:S02]  /*13a0*/  UISETP.NE.AND UP2, UPT, UR19, 0x1, UPT ;  /* 0x000000011300788c */ /* 0x000fe4000bf45270 */
[----:B------:R-:W-:-:S02]  /*13b0*/  USHF.R.U32.HI UR5, URZ, UR13, UR5 ;  /* 0x0000000dff057299 */ /* 0x000fc40008011605 */
[----:B------:R-:W-:Y:S02]  /*13c0*/  @UP0 USHF.R.U32.HI UR6, URZ, UR13, UR16 ;  /* 0x0000000dff060299 */ /* 0x000fe40008011610 */
[----:B------:R-:W-:Y:S02]  /*13d0*/  UIMAD.WIDE.U32 UR12, UR26, UR15, URZ ;  /* 0x0000000f1a0c72a5 */ /* 0x000fe4000f8e00ff */
[----:B------:R-:W-:Y:S02]  /*13e0*/  UIMAD.WIDE.U32 UR10, UR7, UR8, URZ ;  /* 0x00000008070a72a5 */ /* 0x000fe4000f8e00ff */
[----:B------:R-:W-:Y:S02]  /*13f0*/  UIMAD.WIDE.U32 UR16, UR6, UR8, URZ ;  /* 0x00000008061072a5 */ /* 0x000fe4000f8e00ff */
[----:B------:R-:W-:Y:S01]  /*1400*/  USEL UR5, UR27, UR5, !UP0 ;  /* 0x000000051b057287 */ /* 0x000fe2000c000000 */
[----:B------:R-:W-:Y:S02]  /*1410*/  UMOV UR4, UR13 ;  /* 0x0000000d00047c82 */ /* 0x000fe40008000000 */
[----:B------:R-:W-:Y:S01]  /*1420*/  UMOV UR10, UR11 ;  /* 0x0000000b000a7c82 */ /* 0x000fe20008000000 */
[----:B------:R-:W-:-:S02]  /*1430*/  USHF.R.U32.HI UR4, URZ, UR21, UR4 ;  /* 0x00000015ff047299 */ /* 0x000fc40008011604 */
[----:B------:R-:W-:Y:S01]  /*1440*/  @UP2 USHF.R.U32.HI UR7, URZ, UR9, UR10 ;  /* 0x00000009ff072299 */ /* 0x000fe2000801160a */
[----:B------:R-:W-:Y:S01]  /*1450*/  UMOV UR16, UR17 ;  /* 0x0000001100107c82 */ /* 0x000fe20008000000 */
[----:B------:R-:W-:Y:S02]  /*1460*/  USEL UR4, UR26, UR4, !UP3 ;  /* 0x000000041a047287 */ /* 0x000fe4000d800000 */
[----:B------:R-:W-:Y:S02]  /*1470*/  @UP2 USHF.R.U32.HI UR6, URZ, UR9, UR16 ;  /* 0x00000009ff062299 */ /* 0x000fe40008011610 */
[----:B------:R-:W-:Y:S02]  /*1480*/  UIMAD UR7, UR7, UR19, URZ ;  /* 0x00000013070772a4 */ /* 0x000fe4000f8e02ff */
[----:B------:R-:W-:Y:S02]  /*1490*/  UIMAD UR12, UR6, UR19, URZ ;  /* 0x00000013060c72a4 */ /* 0x000fe4000f8e02ff */
[----:B------:R-:W-:-:S02]  /*14a0*/  UISETP.GE.AND UP0, UPT, UR4, UR7, UPT ;  /* 0x000000070400728c */ /* 0x000fc4000bf06270 */
[----:B------:R-:W-:Y:S02]  /*14b0*/  UIMAD.WIDE.U32 UR10, UR4, UR8, URZ ;  /* 0x00000008040a72a5 */ /* 0x000fe4000f8e00ff */
[----:B------:R-:W-:Y:S02]  /*14c0*/  UISETP.GE.OR UP0, UPT, UR5, UR12, UP0 ;  /* 0x0000000c0500728c */ /* 0x000fe40008706670 */
[----:B------:R-:W-:Y:S02]  /*14d0*/  UIMAD.WIDE.U32 UR12, UR5, UR8, URZ ;  /* 0x00000008050c72a5 */ /* 0x000fe4000f8e00ff */
[----:B------:R-:W-:Y:S01]  /*14e0*/  UIADD3 UR10, UPT, UPT, -UR4, URZ, URZ ;  /* 0x000000ff040a7290 */ /* 0x000fe2000fffe1ff */
[----:B------:R-:W-:Y:S01]  /*14f0*/  UMOV UR8, UR11 ;  /* 0x0000000b00087c82 */ /* 0x000fe20008000000 */
[----:B------:R-:W-:Y:S02]  /*1500*/  UIADD3 UR11, UPT, UPT, -UR5, URZ, URZ ;  /* 0x000000ff050b7290 */ /* 0x000fe4000fffe1ff */
[----:B------:R-:W-:-:S03]  /*1510*/  USHF.R.U32.HI UR8, URZ, UR9, UR8 ;  /* 0x00000009ff087299 */ /* 0x000fc60008011608 */
[----:B------:R-:W-:Y:S01]  /*1520*/  @!UP0 UMOV UR7, UR13 ;  /* 0x0000000d00078c82 */ /* 0x000fe20008000000 */
[----:B------:R-:W-:Y:S02]  /*1530*/  UIMAD UR26, UR14, UR10, UR26 ;  /* 0x0000000a0e1a72a4 */ /* 0x000fe4000f8e021a */
[----:B------:R-:W-:Y:S02]  /*1540*/  USEL UR8, UR4, UR8, !UP2 ;  /* 0x0000000804087287 */ /* 0x000fe4000d000000 */
[----:B------:R-:W-:Y:S02]  /*1550*/  @!UP0 USHF.R.U32.HI UR7, URZ, UR9, UR7 ;  /* 0x00000009ff078299 */ /* 0x000fe40008011607 */
[----:B------:R-:W-:Y:S02]  /*1560*/  UIADD3 UR9, UPT, UPT, -UR8, URZ, URZ ;  /* 0x000000ff08097290 */ /* 0x000fe4000fffe1ff */
[----:B------:R-:W-:Y:S02]  /*1570*/  @!UP0 USEL UR7, UR5, UR7, !UP2 ;  /* 0x0000000705078287 */ /* 0x000fe4000d000000 */
[----:B------:R-:W-:-:S02]  /*1580*/  UIMAD UR9, UR19, UR9, UR4 ;  /* 0x00000009130972a4 */ /* 0x000fc4000f8e0204 */
[----:B------:R-:W-:Y:S02]  /*1590*/  @!UP0 UIADD3 UR8, UPT, UPT, UR8, -UR7, URZ ;  /* 0x8000000708088290 */ /* 0x000fe4000fffe0ff */
[----:B------:R-:W-:Y:S02]  /*15a0*/  @!UP0 UIMAD UR6, UR9, UR6, UR7 ;  /* 0x00000006090682a4 */ /* 0x000fe4000f8e0207 */
[----:B------:R-:W-:Y:S02]  /*15b0*/  @!UP0 UIMAD UR4, UR8, UR19, UR5 ;  /* 0x00000013080482a4 */ /* 0x000fe4000f8e0205 */
[----:B------:R-:W-:Y:S02]  /*15c0*/  UIMAD UR27, UR20, UR11, UR27 ;  /* 0x0000000b141b72a4 */ /* 0x000fe4000f8e021b */
[----:B------:R-:W-:Y:S01]  /*15d0*/  UIMAD UR26, UR4, UR14, UR26 ;  /* 0x0000000e041a72a4 */ /* 0x000fe2000f8e021a */
[----:B------:R-:W-:Y:S02]  /*15e0*/  @!UP0 UMOV UR5, UR6 ;  /* 0x0000000600058c82 */ /* 0x000fe40008000000 */
[----:B------:R-:W-:-:S12]  /*15f0*/  UIMAD UR27, UR5, UR20, UR27 ;  /* 0x00000014051b72a4 */ /* 0x000fd8000f8e021b */
.L_x_19:
[----:B------:R-:W-:Y:S02]  /*1600*/  UISETP.NE.AND UP2, UPT, UR22, 0x1, UPT ;  /* 0x000000011600788c */ /* 0x000fe4000bf45270 */
[----:B------:R-:W-:Y:S02]  /*1610*/  UISETP.NE.AND UP0, UPT, UR18, 0x2, UPT ;  /* 0x000000021200788c */ /* 0x000fe4000bf05270 */
[----:B------:R-:W-:Y:S02]  /*1620*/  ULOP3.LUT UR59, UR57, 0x1, URZ, 0xc0, !UPT ;  /* 0x00000001393b7892 */ /* 0x000fe4000f8ec0ff */
[----:B------:R-:W-:-:S03]  /*1630*/  USHF.R.U32.HI UR10, URZ, 0x1, UR37 ;  /* 0x00000001ff0a7899 */ /* 0x000fc60008011625 */
[----:B------:R-:W-:Y:S09]  /*1640*/  BRA.U UP2, `(.L_x_20) ;  /* 0x0000000102407547 */ /* 0x000ff2000b800000 */
[----:B------:R-:W1:Y:S01]  /*1650*/  LDCU.128 UR12, c[0x0][0xf10] ;  /* 0x0001e200ff0c77ac */ /* 0x000e620008000c00 */
[----:B------:R-:W2:Y:S01]  /*1660*/  LDCU UR8, c[0x0][0xf0c] ;  /* 0x0001e180ff0877ac */ /* 0x000ea20008000800 */
[----:B------:R-:W3:Y:S01]  /*1670*/  LDCU UR9, c[0x0][0xf20] ;  /* 0x0001e400ff0977ac */ /* 0x000ee20008000800 */
[----:B-1----:R-:W-:Y:S02]  /*1680*/  UIMAD.WIDE.U32 UR4, UR27, UR12, URZ ;  /* 0x0000000c1b0472a5 */ /* 0x002fe4000f8e00ff */
[----:B------:R-:W-:Y:S02]  /*1690*/  UIMAD.WIDE.U32 UR6, UR26, UR15, URZ ;  /* 0x0000000f1a0672a5 */ /* 0x000fe4000f8e00ff */
[----:B--2---:R-:W-:Y:S02]  /*16a0*/  UISETP.NE.AND UP2, UPT, UR8, 0x1, UPT ;  /* 0x000000010800788c */ /* 0x004fe4000bf45270 */
[----:B------:R-:W-:-:S03]  /*16b0*/  USHF.R.U32.HI UR5, URZ, UR13, UR5 ;  /* 0x0000000dff057299 */ /* 0x000fc60008011605 */
[----:B------:R-:W-:Y:S01]  /*16c0*/  UMOV UR4, UR7 ;  /* 0x0000000700047c82 */ /* 0x000fe20008000000 */
[----:B------:R-:W-:Y:S02]  /*16d0*/  USEL UR5, UR27, UR5, !UP2 ;  /* 0x000000051b057287 */ /* 0x000fe4000d000000 */
[----:B------:R-:W-:Y:S02]  /*16e0*/  UISETP.NE.AND UP2, UPT, UR14, 0x1, UPT ;  /* 0x000000010e00788c */ /* 0x000fe4000bf45270 */
[----:B---3--:R-:W-:-:S04]  /*16f0*/  USHF.R.U32.HI UR4, URZ, UR9, UR4 ;  /* 0x00000009ff047299 */ /* 0x008fc80008011604 */
[----:B------:R-:W-:-:S04]  /*1700*/  USEL UR4, UR26, UR4, !UP2 ;  /* 0x000000041a047287 */ /* 0x000fc8000d000000 */
[----:B------:R-:W-:Y:S02]  /*1710*/  UIADD3 UR6, UPT, UPT, UR5, -UR4, URZ ;  /* 0x8000000405067290 */ /* 0x000fe4000fffe0ff */
[----:B------:R-:W-:Y:S02]  /*1720*/  UIADD3 UR4, UPT, UPT, -UR5, UR4, URZ ;  /* 0x0000000405047290 */ /* 0x000fe4000fffe1ff */
[----:B------:R-:W-:Y:S02]  /*1730*/  UIMAD UR26, UR6, UR14, UR26 ;  /* 0x0000000e061a72a4 */ /* 0x000fe4000f8e021a */
[----:B------:R-:W-:-:S12]  /*1740*/  UIMAD UR27, UR4, UR8, UR27 ;  /* 0x00000008041b72a4 */ /* 0x000fd8000f8e021b */
.L_x_20:
[----:B------:R-:W-:Y:S05]  /*1750*/  BRA.U !UP6, `(.L_x_21) ;  /* 0x000000010e0c7547 */ /* 0x000fea000b800000 */
[----:B------:R-:W-:Y:S01]  /*1760*/  UCGABAR_WAIT ;  /* 0x0000000000007dc7 */ /* 0x000fe20008000000 */
[----:B------:R-:W-:Y:S01]  /*1770*/  CCTL.IVALL ;  /* 0x00000000ff00798f */ /* 0x000fe20002000000 */
[----:B------:R-:W-:Y:S05]  /*1780*/  BRA `(.L_x_22) ;  /* 0x0000000000047947 */ /* 0x000fea0003800000 */
.L_x_21:
[----:B------:R-:W-:Y:S06]  /*1790*/  BAR.SYNC.DEFER_BLOCKING 0x0 ;  /* 0x0000000000007b1d */ /* 0x000fec0000010000 */
.L_x_22:
[----:B------:R-:W-:Y:S05]  /*17a0*/  BRA.U UP0, `(.L_x_23) ;  /* 0x0000001900507547 */ /* 0x000fea000b800000 */
[----:B------:R-:W1:Y:S01]  /*17b0*/  LDCU UR6, c[0x0][0x38c] ;  /* 0x00007180ff0677ac */ /* 0x000e620008000800 */
[----:B------:R-:W-:Y:S01]  /*17c0*/  PLOP3.LUT P2, PT, PT, PT, UP4, 0x80, 0x8 ;  /* 0x000000000008781c */ /* 0x000fe20003f4f048 */
[----:B------:R-:W-:Y:S01]  /*17d0*/  IMAD.MOV.U32 R12, RZ, RZ, 0x1 ;  /* 0x00000001ff0c7424 */ /* 0x000fe200078e00ff */
[----:B------:R-:W-:Y:S02]  /*17e0*/  ISETP.NE.AND P3, PT, R3, RZ, P4 ;  /* 0x000000ff0300720c */ /* 0x000fe40002765270 */
[----:B------:R-:W-:Y:S02]  /*17f0*/  CS2R R10, SRZ ;  /* 0x00000000000a7805 */ /* 0x000fe4000001ff00 */
[----:B------:R-:W-:Y:S01]  /*1800*/  PLOP3.LUT P2, PT, P2, PT, PT, 0x8, 0x80 ;  /* 0x000000000080781c */ /* 0x000fe2000174e170 */
[----:B------:R-:W-:Y:S01]  /*1810*/  IMAD.MOV.U32 R9, RZ, RZ, RZ ;  /* 0x000000ffff097224 */ /* 0x000fe200078e00ff */
[----:B------:R-:W2:Y:S01]  /*1820*/  LDCU UR51, c[0x0][0x370] ;  /* 0x00006e00ff3377ac */ /* 0x000ea20008000800 */
[----:B------:R-:W-:Y:S01]  /*1830*/  IMAD.MOV.U32 R8, RZ, RZ, 0x1 ;  /* 0x00000001ff087424 */ /* 0x000fe200078e00ff */
[----:B------:R-:W3:Y:S01]  /*1840*/  LDCU.64 UR30, c[0x0][0x348] ;  /* 0x00006900ff1e77ac */ /* 0x000ee20008000a00 */
[----:B------:R-:W4:Y:S01]  /*1850*/  LDCU UR50, c[0x0][0x374] ;  /* 0x00006e80ff3277ac */ /* 0x000f220008000800 */
[----:B-1----:R-:W-:-:S02]  /*1860*/  UIADD3 UR5, UPT, UPT, UR6, 0x7f, URZ ;  /* 0x0000007f06057890 */ /* 0x002fc4000fffe0ff */
[----:B------:R-:W-:Y:S02]  /*1870*/  UIADD3 UR58, UPT, UPT, UR6, 0xfe, URZ ;  /* 0x000000fe063a7890 */ /* 0x000fe4000fffe0ff */
[----:B------:R-:W-:Y:S01]  /*1880*/  USHF.R.S32.HI UR4, URZ, 0x1f, UR5 ;  /* 0x0000001fff047899 */ /* 0x000fe20008011405 */
[----:B------:R-:W-:-:S03]  /*1890*/  UMOV UR14, URZ ;  /* 0x000000ff000e7c82 */ /* 0x000fc60008000000 */
[----:B------:R-:W-:Y:S02]  /*18a0*/  ULEA.HI UR4, UR4, UR5, URZ, 0x7 ;  /* 0x0000000504047291 */ /* 0x000fe4000f8f38ff */
[----:B------:R-:W-:Y:S02]  /*18b0*/  UIADD3 UR5, UPT, UPT, UR6, -0x1, URZ ;  /* 0xffffffff06057890 */ /* 0x000fe4000fffe0ff */
[----:B------:R-:W-:Y:S02]  /*18c0*/  USHF.R.S32.HI UR53, URZ, 0x7, UR4 ;  /* 0x00000007ff357899 */ /* 0x000fe40008011404 */
[----:B------:R-:W-:Y:S02]  /*18d0*/  UISETP.GE.U32.AND UP1, UPT, UR5, -0xff, UPT ;  /* 0xffffff010500788c */ /* 0x000fe4000bf26070 */
[----:B------:R-:W-:-:S04]  /*18e0*/  UISETP.LT.U32.AND UP0, UPT, UR53, 0x9, UPT ;  /* 0x000000093500788c */ /* 0x000fc8000bf01070 */
[----:B------:R-:W-:Y:S02]  /*18f0*/  USEL UR52, UR53, 0x9, UP0 ;  /* 0x0000000935347887 */ /* 0x000fe40008000000 */
[----:B------:R-:W-:Y:S02]  /*1900*/  UISETP.NE.AND UP0, UPT, UR18, URZ, UPT ;  /* 0x000000ff1200728c */ /* 0x000fe4000bf05270 */
[----:B------:R-:W-:Y:S02]  /*1910*/  UIADD3 UR4, UPT, UPT, UR52, -0x1, URZ ;  /* 0xffffffff34047890 */ /* 0x000fe4000fffe0ff */
[----:B------:R-:W-:Y:S02]  /*1920*/  @UP1 UIADD3 UR4, UPT, UPT, UR52, URZ, URZ ;  /* 0x000000ff34041290 */ /* 0x000fe4000fffe0ff */
[----:B------:R-:W-:Y:S02]  /*1930*/  USEL UR38, UR40, 0x2, UP0 ;  /* 0x0000000228267887 */ /* 0x000fe40008000000 */
[----:B------:R-:W-:-:S02]  /*1940*/  UIADD3 UR56, UPT, UPT, UR53, -UR52, URZ ;  /* 0x8000003435387290 */ /* 0x000fc4000fffe0ff */
[----:B------:R-:W-:Y:S02]  /*1950*/  UIADD3 UR45, UPT, UPT, UR4, 0x1, URZ ;  /* 0x00000001042d7890 */ /* 0x000fe4000fffe0ff */
[----:B--234-:R-:W-:-:S12]  /*1960*/  UIADD3 UR54, UPT, UPT, -UR4, URZ, URZ ;  /* 0x000000ff04367290 */ /* 0x01cfd8000fffe1ff */
.L_x_47:
[----:B------:R-:W-:Y:S01]  /*1970*/  UISETP.NE.AND UP0, UPT, UR55, URZ, UPT ;  /* 0x000000ff3700728c */ /* 0x000fe2000bf05270 */
[----:B-1----:R-:W1:Y:S08]  /*1980*/  S2UR UR55, SR_CgaCtaId ;  /* 0x00000000003779c3 */ /* 0x002e700000008800 */
[----:B---3--:R-:W-:Y:S05]  /*1990*/  BRA.U UP0, `(.L_x_24) ;  /* 0x0000000100347547 */ /* 0x008fea000b800000 */
[----:B------:R-:W2:Y:S01]  /*19a0*/  S2R R0, SR_CgaCtaId ;  /* 0x0000000000007919 */ /* 0x000ea20000008800 */
[----:B------:R-:W-:Y:S02]  /*19b0*/  MOV R3, 0x400 ;  /* 0x0000040000037802 */ /* 0x000fe40000000f00 */
[----:B------:R-:W-:Y:S02]  /*19c0*/  SHF.L.U32 R2, R8, 0x1f, RZ ;  /* 0x0000001f08027819 */ /* 0x000fe400000006ff */
[----:B--2---:R-:W-:-:S05]  /*19d0*/  LEA R0, R0, R3, 0x18 ;  /* 0x0000000300007211 */ /* 0x004fca00078ec0ff */
[----:B------:R-:W-:-:S04]  /*19e0*/  IMAD R3, R9, 0x8, R0 ;  /* 0x0000000809037824 */ /* 0x000fc800078e0200 */
[----:B------:R-:W2:Y:S02]  /*19f0*/  SYNCS.PHASECHK.TRANS64.TRYWAIT P0, [R3+URZ+0x120], R2 ;  /* 0x00012002030075a7 */ /* 0x000ea400080011ff */
[----:B--2---:R-:W-:Y:S05]  /*1a00*/  @!P0 BRA `(.L_x_25) ;  /* 0x0000007400748947 */ /* 0x004fea0003800000 */
.L_x_143:
[----:B------:R-:W-:Y:S01]  /*1a10*/  VIADD R9, R9, 0x1 ;  /* 0x0000000109097836 */ /* 0x000fe20000000000 */
[----:B------:R2:W-:Y:S04]  /*1a20*/  SYNCS.ARRIVE.TRANS64.A1T0 RZ, [R3+URZ+0x110], RZ ;  /* 0x000110ff03ff79a7 */ /* 0x0005e800081000ff */
[----:B------:R-:W-:-:S04]  /*1a30*/  ISETP.NE.AND P0, PT, R9, 0x2, PT ;  /* 0x000000020900780c */ /* 0x000fc80003f05270 */
[----:B------:R-:W-:Y:S02]  /*1a40*/  SEL R9, R9, RZ, P0 ;  /* 0x000000ff09097207 */ /* 0x000fe40000000000 */
[----:B--2---:R-:W-:-:S04]  /*1a50*/  SEL R3, RZ, 0x1, P0 ;  /* 0x00000001ff037807 */ /* 0x004fc80000000000 */
[----:B------:R-:W-:Y:S02]  /*1a60*/  LOP3.LUT R8, R8, R3, RZ, 0x3c, !PT ;  /* 0x0000000308087212 */ /* 0x000fe400078e3cff */
.L_x_24:
[----:B------:R-:W-:Y:S01]  /*1a70*/  UMOV UR5, 0x400 ;  /* 0x0000040000057882 */ /* 0x000fe20000000000 */
[----:B------:R-:W-:Y:S01]  /*1a80*/  SHF.L.U32 R0, R12, 0x1f, RZ ;  /* 0x0000001f0c007819 */ /* 0x000fe200000006ff */
[----:B-1----:R-:W-:Y:S02]  /*1a90*/  ULEA UR5, UR55, UR5, 0x18 ;  /* 0x0000000537057291 */ /* 0x002fe4000f8ec0ff */
[----:B------:R-:W-:Y:S02]  /*1aa0*/  UISETP.GE.U32.AND UP0, UPT, UR58, 0xff, UPT ;  /* 0x000000ff3a00788c */ /* 0x000fe4000bf06070 */
[----:B------:R-:W-:Y:S02]  /*1ab0*/  ULEA UR4, UR14, UR5, 0x3 ;  /* 0x000000050e047291 */ /* 0x000fe4000f8e18ff */
[----:B------:R-:W-:Y:S02]  /*1ac0*/  ULEA UR35, UR26, UR59, 0x1 ;  /* 0x0000003b1a237291 */ /* 0x000fe4000f8e08ff */
[----:B------:R-:W-:-:S02]  /*1ad0*/  ULEA.HI UR11, UR26, UR26, URZ, 0x1 ;  /* 0x0000001a1a0b7291 */ /* 0x000fc4000f8f08ff */
[----:B------:R-:W-:Y:S02]  /*1ae0*/  USHF.L.U32 UR35, UR35, 0x5, URZ ;  /* 0x0000000523237899 */ /* 0x000fe400080006ff */
[----:B------:R-:W-:Y:S01]  /*1af0*/  USHF.R.S32.HI UR11, URZ, 0x1, UR11 ;  /* 0x00000001ff0b7899 */ /* 0x000fe2000801140b */
[----:B------:R1:W2:Y:S01]  /*1b00*/  SYNCS.PHASECHK.TRANS64.TRYWAIT P1, [UR4+0x48], R0 ;  /* 0x00004800ff0075a7 */ /* 0x0002a20008021104 */
[----:B------:R-:W-:Y:S01]  /*1b10*/  ULEA.HI UR4, UR27, UR27, URZ, 0x1 ;  /* 0x0000001b1b047291 */ /* 0x000fe2000f8f08ff */
[----:B------:R-:W-:-:S03]  /*1b20*/  UMOV UR20, URZ ;  /* 0x000000ff00147c82 */ /* 0x000fc60008000000 */
[----:B------:R-:W-:Y:S02]  /*1b30*/  USHF.L.U32 UR43, UR4, 0x7, URZ ;  /* 0x00000007042b7899 */ /* 0x000fe400080006ff */
[----:B------:R-:W-:Y:S02]  /*1b40*/  ULOP3.LUT UR27, UR4, 0xfffffffe, URZ, 0xc0, !UPT ;  /* 0xfffffffe041b7892 */ /* 0x000fe4000f8ec0ff */
[----:B------:R-:W-:Y:S02]  /*1b50*/  ULOP3.LUT UR43, UR43, 0xffffff00, URZ, 0xc0, !UPT ;  /* 0xffffff002b2b7892 */ /* 0x000fe4000f8ec0ff */
[----:B------:R-:W-:Y:S02]  /*1b60*/  ULOP3.LUT UR27, UR27, 0x1, UR57, 0xf8, !UPT ;  /* 0x000000011b1b7892 */ /* 0x000fe4000f8ef839 */
[----:B------:R-:W-:Y:S01]  /*1b70*/  ULEA UR43, UR59, UR43, 0x7 ;  /* 0x0000002b3b2b7291 */ /* 0x000fe2000f8e38ff */
[----:B------:R-:W-:Y:S11]  /*1b80*/  BRA.U !UP0, `(.L_x_26) ;  /* 0x0000000508207547 */ /* 0x000ff6000b800000 */
[----:B------:R-:W-:Y:S01]  /*1b90*/  UMOV UR15, UR54 ;  /* 0x00000036000f7c82 */ /* 0x000fe20008000000 */
[----:B------:R-:W-:Y:S01]  /*1ba0*/  UMOV UR4, UR14 ;  /* 0x0000000e00047c82 */ /* 0x000fe20008000000 */
[----:B------:R-:W-:Y:S01]  /*1bb0*/  UMOV UR28, 0xffffffff ;  /* 0xffffffff001c7882 */ /* 0x000fe20000000000 */
[----:B------:R-:W-:-:S05]  /*1bc0*/  UMOV UR42, URZ ;  /* 0x000000ff002a7c82 */ /* 0x000fca0008000000 */
.L_x_34:
[----:B------:R-:W-:Y:S01]  /*1bd0*/  ULEA UR6, UR4, UR5, 0x3 ;  /* 0x0000000504067291 */ /* 0x000fe2000f8e18ff */
[----:B--2---:R-:W-:Y:S01]  /*1be0*/  @P4 MOV R2, 0xa800 ;  /* 0x0000a80000024802 */ /* 0x004fe20000000f00 */
[----:B--23--:R-:W-:Y:S10]  /*1bf0*/  @P1 BRA `(.L_x_27) ;  /* 0x00000000000c1947 */ /* 0x00cff40003800000 */
[----:B------:R-:W-:-:S04]  /*1c00*/  SHF.L.U32 R3, R12, 0x1f, RZ ;  /* 0x0000001f0c037819 */ /* 0x000fc800000006ff */
[----:B------:R-:W2:Y:S02]  /*1c10*/  SYNCS.PHASECHK.TRANS64.TRYWAIT P0, [UR6+0x48], R3 ;  /* 0x00004803ff0075a7 */ /* 0x000ea40008001106 */
[----:B--2---:R-:W-:Y:S05]  /*1c20*/  @!P0 BRA `(.L_x_28) ;  /* 0x0000007400008947 */ /* 0x004fea0003800000 */
.L_x_27:
[----:B------:R2:W-:Y:S01]  /*1c30*/  @P4 SYNCS.ARRIVE.TRANS64 RZ, [UR6], R2 ;  /* 0x00000002ffff49a7 */ /* 0x0005e20008000006 */
[----:B------:R-:W-:Y:S02]  /*1c40*/  ULOP3.LUT UR7, UR38, 0x2, URZ, 0xfc, !UPT ;  /* 0x0000000226077892 */ /* 0x000fe4000f8efcff */
[----:B------:R-:W-:Y:S02]  /*1c50*/  UIADD3 UR15, UPT, UPT, UR15, 0x1, URZ ;  /* 0x000000010f0f7890 */ /* 0x000fe4000fffe0ff */
[----:B------:R-:W-:Y:S02]  /*1c60*/  UISETP.NE.AND UP0, UPT, UR7, 0x2, UPT ;  /* 0x000000020700788c */ /* 0x000fe4000bf05270 */
[----:B------:R-:W-:Y:S02]  /*1c70*/  UIADD3 UR28, UPT, UPT, UR28, 0x1, URZ ;  /* 0x000000011c1c7890 */ /* 0x000fe4000fffe0ff */
[----:B------:R-:W-:-:S05]  /*1c80*/  UISETP.NE.AND UP4, UPT, UR15, 0x1, UPT ;  /* 0x000000010f00788c */ /* 0x000fca000bf85270 */
[----:B------:R-:W-:Y:S05]  /*1c90*/  BRA.U UP0, `(.L_x_29) ;  /* 0x0000000100047547 */ /* 0x000fea000b800000 */
[----:B------:R-:W-:Y:S05]  /*1ca0*/  BPT.TRAP 0x1 ;  /* 0x000000040000795c */ /* 0x000fea0000300000 */
.L_x_29:
[----:B------:R-:W-:Y:S04]  /*1cb0*/  BSSY.RECONVERGENT B0, `(.L_x_30) ;  /* 0x0000003000007945 */ /* 0x000fe80003800200 */
[----:B------:R-:W-:Y:S05]  /*1cc0*/  @!P3 BRA `(.L_x_31) ;  /* 0x000000000004b947 */ /* 0x000fea0003800000 */
[----:B------:R-:W-:Y:S05]  /*1cd0*/  BPT.TRAP 0x1 ;  /* 0x000000040000795c */ /* 0x000fea0000300000 */
.L_x_31:
[----:B------:R-:W-:Y:S05]  /*1ce0*/  BSYNC.RECONVERGENT B0 ;  /* 0x0000000000007941 */ /* 0x000fea0003800200 */
.L_x_30:
[----:B------:R-:W-:Y:S01]  /*1cf0*/  UIADD3 UR7, UPT, UPT, UR4, 0x1, URZ ;  /* 0x0000000104077890 */ /* 0x000fe2000fffe0ff */
[----:B------:R-:W-:Y:S01]  /*1d00*/  BSSY.RECONVERGENT B0, `(.L_x_32) ;  /* 0x000002c000007945 */ /* 0x000fe20003800200 */
[----:B------:R-:W-:Y:S02]  /*1d10*/  ELECT P0, URZ, PT ;  /* 0x0000000000ff782f */ /* 0x000fe40003800000 */
[----:B------:R-:W-:-:S04]  /*1d20*/  UISETP.NE.AND UP0, UPT, UR7, 0x9, UPT ;  /* 0x000000090700788c */ /* 0x000fc8000bf05270 */
[----:B------:R-:W-:Y:S02]  /*1d30*/  USEL UR8, URZ, 0x1, UP0 ;  /* 0x00000001ff087887 */ /* 0x000fe40008000000 */
[----:B------:R-:W-:-:S04]  /*1d40*/  USEL UR14, UR7, URZ, UP0 ;  /* 0x000000ff070e7287 */ /* 0x000fc80008000000 */
[----:B------:R-:W-:Y:S01]  /*1d50*/  ULEA UR7, UR14, UR5, 0x3 ;  /* 0x000000050e077291 */ /* 0x000fe2000f8e18ff */
[----:B------:R-:W-:-:S04]  /*1d60*/  LOP3.LUT R12, R12, UR8, RZ, 0x3c, !PT ;  /* 0x000000080c0c7c12 */ /* 0x000fc8000f8e3cff */
[----:B-1----:R-:W-:-:S04]  /*1d70*/  SHF.L.U32 R0, R12, 0x1f, RZ ;  /* 0x0000001f0c007819 */ /* 0x002fc800000006ff */
[----:B------:R1:W3:Y:S01]  /*1d80*/  SYNCS.PHASECHK.TRANS64.TRYWAIT P1, [UR7+0x48], R0 ;  /* 0x00004800ff0075a7 */ /* 0x0002e20008021107 */
[----:B------:R-:W-:Y:S05]  /*1d90*/  @!P0 BRA `(.L_x_33) ;  /* 0x0000000000888947 */ /* 0x000fea0003800000 */
[----:B------:R-:W-:Y:S02]  /*1da0*/  USHF.L.U32 UR24, UR4, 0x9, URZ ;  /* 0x0000000904187899 */ /* 0x000fe400080006ff */
[----:B------:R-:W-:Y:S02]  /*1db0*/  ULEA UR40, UR4, UR5, 0xe ;  /* 0x0000000504287291 */ /* 0x000fe4000f8e70ff */
[----:B------:R-:W-:Y:S02]  /*1dc0*/  UIADD3 UR22, UP3, UPT, UR30, 0x80, URZ ;  /* 0x000000801e167890 */ /* 0x000fe4000ff7e0ff */
[----:B------:R-:W-:Y:S02]  /*1dd0*/  ULEA UR32, UR4, UR5, 0xc ;  /* 0x0000000504207291 */ /* 0x000fe4000f8e60ff */
[----:B------:R-:W-:Y:S02]  /*1de0*/  UIADD3 UR20, UP2, UPT, UR30, 0x180, URZ ;  /* 0x000001801e147890 */ /* 0x000fe4000ff5e0ff */
[----:B------:R-:W-:-:S02]  /*1df0*/  UIADD3 UR18, UP1, UPT, UR30, 0x280, URZ ;  /* 0x000002801e127890 */ /* 0x000fc4000ff3e0ff */
[----:B------:R-:W-:Y:S02]  /*1e00*/  UIADD3 UR16, UP0, UPT, UR30, 0x380, URZ ;  /* 0x000003801e107890 */ /* 0x000fe4000ff1e0ff */
[----:B------:R-:W-:Y:S02]  /*1e10*/  ULOP3.LUT UR8, UR24, UR37, URZ, 0xfc, !UPT ;  /* 0x0000002518087292 */ /* 0x000fe4000f8efcff */
[----:B------:R-:W-:Y:S02]  /*1e20*/  ULOP3.LUT UR41, UR6, 0xfefffff8, URZ, 0xc0, !UPT ;  /* 0xfefffff806297892 */ /* 0x000fe4000f8ec0ff */
[----:B------:R-:W-:Y:S02]  /*1e30*/  UIADD3.X UR23, UPT, UPT, URZ, UR31, URZ, UP3, !UPT ;  /* 0x0000001fff177290 */ /* 0x000fe40009ffe4ff */
[----:B------:R-:W-:Y:S02]  /*1e40*/  UIADD3 UR40, UPT, UPT, UR40, 0x6400, URZ ;  /* 0x0000640028287890 */ /* 0x000fe4000fffe0ff */
[----:B------:R-:W-:-:S02]  /*1e50*/  UIADD3.X UR21, UPT, UPT, URZ, UR31, URZ, UP2, !UPT ;  /* 0x0000001fff157290 */ /* 0x000fc400097fe4ff */
[----:B------:R-:W-:Y:S02]  /*1e60*/  UIADD3 UR32, UPT, UPT, UR32, 0x2a400, URZ ;  /* 0x0002a40020207890 */ /* 0x000fe4000fffe0ff */
[----:B------:R-:W-:Y:S02]  /*1e70*/  UIADD3.X UR19, UPT, UPT, URZ, UR31, URZ, UP1, !UPT ;  /* 0x0000001fff137290 */ /* 0x000fe40008ffe4ff */
[----:B------:R-:W-:Y:S02]  /*1e80*/  UIADD3 UR24, UPT, UPT, UR5, 0x33400, UR24 ;  /* 0x0003340005187890 */ /* 0x000fe4000fffe018 */
[----:B------:R-:W-:Y:S02]  /*1e90*/  UIADD3.X UR17, UPT, UPT, URZ, UR31, URZ, UP0, !UPT ;  /* 0x0000001fff117290 */ /* 0x000fe400087fe4ff */
[----:B------:R-:W-:Y:S01]  /*1ea0*/  UIADD3 UR8, UPT, UPT, UR5, 0x34600, UR8 ;  /* 0x0003460005087890 */ /* 0x000fe2000fffe008 */
[----:B------:R-:W-:Y:S01]  /*1eb0*/  UMOV UR46, 0x0 ;  /* 0x00000000002e7882 */ /* 0x000fe20000000000 */
[----:B------:R-:W-:Y:S01]  /*1ec0*/  UMOV UR47, 0x10000000 ;  /* 0x10000000002f7882 */ /* 0x000fe20000000000 */
[----:B------:R-:W-:Y:S01]  /*1ed0*/  UMOV UR34, UR42 ;  /* 0x0000002a00227c82 */ /* 0x000fe20008000000 */
[----:B------:R-:W-:Y:S01]  /*1ee0*/  UMOV UR36, UR44 ;  /* 0x0000002c00247c82 */ /* 0x000fe20008000000 */
[----:B------:R-:W-:Y:S01]  /*1ef0*/  UMOV UR33, UR41 ;  /* 0x0000002900217c82 */ /* 0x000fe20008000000 */
[----:B------:R-:W-:Y:S01]  /*1f00*/  UMOV UR26, URZ ;  /* 0x000000ff001a7c82 */ /* 0x000fe20008000000 */
[----:B------:R-:W-:Y:S01]  /*1f10*/  UMOV UR29, UR44 ;  /* 0x0000002c001d7c82 */ /* 0x000fe20008000000 */
[----:B------:R-:W-:Y:S01]  /*1f20*/  UMOV UR25, UR41 ;  /* 0x0000002900197c82 */ /* 0x000fe20008000000 */
[----:B------:R4:W-:Y:S01]  /*1f30*/  UTMALDG.3D.2CTA [UR40], [UR22], desc[UR46] ;  /* 0x00002e28160075b4 */ /* 0x0009e20008211000 */
[----:B------:R-:W-:Y:S01]  /*1f40*/  UMOV UR7, 0x30000 ;  /* 0x0003000000077882 */ /* 0x000fe20000000000 */
[----:B------:R-:W-:Y:S01]  /*1f50*/  UMOV UR12, UR28 ;  /* 0x0000001c000c7c82 */ /* 0x000fe20008000000 */
[----:B------:R-:W-:Y:S01]  /*1f60*/  UMOV UR13, UR44 ;  /* 0x0000002c000d7c82 */ /* 0x000fe20008000000 */
[----:B------:R-:W-:Y:S01]  /*1f70*/  UMOV UR9, UR41 ;  /* 0x0000002900097c82 */ /* 0x000fe20008000000 */
[----:B------:R4:W-:Y:S01]  /*1f80*/  UTMALDG.3D.2CTA [UR32], [UR20], desc[UR46] ;  /* 0x00002e20140075b4 */ /* 0x0009e20008211000 */
[----:B------:R4:W-:Y:S01]  /*1f90*/  UTMALDG.4D.2CTA [UR24], [UR18], desc[UR46] ;  /* 0x00002e18120075b4 */ /* 0x0009e20008219000 */
[----:B------:R4:W-:Y:S02]  /*1fa0*/  UTMALDG.4D.MULTICAST.2CTA [UR8], [UR16], UR7, desc[UR46] ;  /* 0x00002e08100073b4 */ /* 0x0009e40008219807 */
[----:B----4-:R-:W-:Y:S01]  /*1fb0*/  NOP ;  /* 0x0000000000007918 */ /* 0x010fe20000000000 */
.L_x_33:
[----:B------:R-:W-:Y:S05]  /*1fc0*/  BSYNC.RECONVERGENT B0 ;  /* 0x0000000000007941 */ /* 0x000fea0003800200 */
.L_x_32:
[----:B------:R-:W-:Y:S01]  /*1fd0*/  UIADD3 UR42, UPT, UPT, UR42, 0x80, URZ ;  /* 0x000000802a2a7890 */ /* 0x000fe2000fffe0ff */
[----:B------:R-:W-:Y:S01]  /*1fe0*/  UMOV UR4, UR14 ;  /* 0x0000000e00047c82 */ /* 0x000fe20008000000 */
[----:B------:R-:W-:Y:S01]  /*1ff0*/  UMOV UR20, UR45 ;  /* 0x0000002d00147c82 */ /* 0x000fe20008000000 */
[----:B------:R-:W-:Y:S09]  /*2000*/  BRA.U UP4, `(.L_x_34) ;  /* 0xfffffff904f07547 */ /* 0x000ff2000b83ffff */
.L_x_26:
[----:B------:R-:W-:Y:S01]  /*2010*/  ULEA UR4, UR14, UR5, 0x3 ;  /* 0x000000050e047291 */ /* 0x000fe2000f8e18ff */
[----:B-1----:R-:W-:Y:S01]  /*2020*/  SHF.L.U32 R0, R12, 0x1f, RZ ;  /* 0x0000001f0c007819 */ /* 0x002fe200000006ff */
[----:B------:R-:W-:Y:S01]  /*2030*/  @!P2 SYNCS.ARRIVE.TRANS64.A1T0 RZ, [UR5+0xc8], RZ ;  /* 0x0000c8ffffffa9a7 */ /* 0x000fe20008100005 */
[----:B------:R-:W-:-:S06]  /*2040*/  UISETP.GT.AND UP0, UPT, UR53, UR52, UPT ;  /* 0x000000343500728c */ /* 0x000fcc000bf04270 */
[----:B--23--:R1:W2:Y:S03]  /*2050*/  SYNCS.PHASECHK.TRANS64.TRYWAIT P1, [UR4+0x48], R0 ;  /* 0x00004800ff0075a7 */ /* 0x00c2a60008021104 */
[----:B------:R-:W-:Y:S05]  /*2060*/  BRA.U !UP0, `(.L_x_35) ;  /* 0x0000000508147547 */ /* 0x000fea000b800000 */
[----:B------:R-:W-:Y:S01]  /*2070*/  UIADD3 UR15, UPT, UPT, UR56, UR20, URZ ;  /* 0x00000014380f7290 */ /* 0x000fe2000fffe0ff */
[----:B------:R-:W-:-:S11]  /*2080*/  UMOV UR6, UR14 ;  /* 0x0000000e00067c82 */ /* 0x000fd60008000000 */
.L_x_43:
[----:B------:R-:W-:Y:S01]  /*2090*/  ULEA UR7, UR6, UR5, 0x3 ;  /* 0x0000000506077291 */ /* 0x000fe2000f8e18ff */
[----:B--2---:R-:W-:Y:S01]  /*20a0*/  @P4 MOV R2, 0xa800 ;  /* 0x0000a80000024802 */ /* 0x004fe20000000f00 */
[----:B--23--:R-:W-:Y:S10]  /*20b0*/  @P1 BRA `(.L_x_36) ;  /* 0x00000000000c1947 */ /* 0x00cff40003800000 */
[----:B------:R-:W-:-:S04]  /*20c0*/  SHF.L.U32 R3, R12, 0x1f, RZ ;  /* 0x0000001f0c037819 */ /* 0x000fc800000006ff */
[----:B------:R-:W2:Y:S02]  /*20d0*/  SYNCS.PHASECHK.TRANS64.TRYWAIT P0, [UR7+0x48], R3 ;  /* 0x00004803ff0075a7 */ /* 0x000ea40008001107 */
[----:B--2---:R-:W-:Y:S05]  /*20e0*/  @!P0 BRA `(.L_x_37) ;  /* 0x0000006c00e88947 */ /* 0x004fea0003800000 */
.L_x_36:
[----:B------:R2:W-:Y:S01]  /*20f0*/  @P4 SYNCS.ARRIVE.TRANS64 RZ, [UR7], R2 ;  /* 0x00000002ffff49a7 */ /* 0x0005e20008000007 */
[----:B------:R-:W-:-:S04]  /*2100*/  ULOP3.LUT UR4, UR38, 0x2, URZ, 0xfc, !UPT ;  /* 0x0000000226047892 */ /* 0x000fc8000f8efcff */
[----:B------:R-:W-:-:S09]  /*2110*/  UISETP.NE.AND UP0, UPT, UR4, 0x2, UPT ;  /* 0x000000020400788c */ /* 0x000fd2000bf05270 */
[----:B------:R-:W-:Y:S05]  /*2120*/  BRA.U UP0, `(.L_x_38) ;  /* 0x0000000100047547 */ /* 0x000fea000b800000 */
[----:B------:R-:W-:Y:S05]  /*2130*/  BPT.TRAP 0x1 ;  /* 0x000000040000795c */ /* 0x000fea0000300000 */
.L_x_38:
[----:B------:R-:W-:Y:S04]  /*2140*/  BSSY.RECONVERGENT B0, `(.L_x_39) ;  /* 0x0000003000007945 */ /* 0x000fe80003800200 */
[----:B------:R-:W-:Y:S05]  /*2150*/  @!P3 BRA `(.L_x_40) ;  /* 0x000000000004b947 */ /* 0x000fea0003800000 */
[----:B------:R-:W-:Y:S05]  /*2160*/  BPT.TRAP 0x1 ;  /* 0x000000040000795c */ /* 0x000fea0000300000 */
.L_x_40:
[----:B------:R-:W-:Y:S05]  /*2170*/  BSYNC.RECONVERGENT B0 ;  /* 0x0000000000007941 */ /* 0x000fea0003800200 */
.L_x_39:
        /* <DEDUP_REMOVED lines=11> */
[----:B------:R-:W-:Y:S02]  /*2230*/  ULEA UR40, UR6, UR5, 0xe ;  /* 0x0000000506287291 */ /* 0x000fe4000f8e70ff */
[----:B------:R-:W-:Y:S02]  /*2240*/  UIADD3 UR22, UP3, UPT, UR30, 0x80, URZ ;  /* 0x000000801e167890 */ /* 0x000fe4000ff7e0ff */
[----:B------:R-:W-:Y:S02]  /*2250*/  USHF.L.U32 UR16, UR6, 0x9, URZ ;  /* 0x0000000906107899 */ /* 0x000fe400080006ff */
[----:B------:R-:W-:Y:S02]  /*2260*/  ULEA UR32, UR6, UR5, 0xc ;  /* 0x0000000506207291 */ /* 0x000fe4000f8e60ff */
[----:B------:R-:W-:Y:S02]  /*2270*/  UIADD3 UR12, UP2, UPT, UR30, 0x180, URZ ;  /* 0x000001801e0c7890 */ /* 0x000fe4000ff5e0ff */
[----:B------:R-:W-:-:S02]  /*2280*/  UIADD3 UR28, UP1, UPT, UR30, 0x280, URZ ;  /* 0x000002801e1c7890 */ /* 0x000fc4000ff3e0ff */
[----:B------:R-:W-:Y:S02]  /*2290*/  UIADD3 UR24, UP0, UPT, UR30, 0x380, URZ ;  /* 0x000003801e187890 */ /* 0x000fe4000ff1e0ff */
[----:B------:R-:W-:Y:S02]  /*22a0*/  USHF.L.U32 UR42, UR20, 0x7, URZ ;  /* 0x00000007142a7899 */ /* 0x000fe400080006ff */
[----:B------:R-:W-:Y:S02]  /*22b0*/  ULOP3.LUT UR41, UR7, 0xfefffff8, URZ, 0xc0, !UPT ;  /* 0xfefffff807297892 */ /* 0x000fe4000f8ec0ff */
[----:B------:R-:W-:Y:S02]  /*22c0*/  UIADD3.X UR23, UPT, UPT, URZ, UR31, URZ, UP3, !UPT ;  /* 0x0000001fff177290 */ /* 0x000fe40009ffe4ff */
[----:B------:R-:W-:Y:S02]  /*22d0*/  UIADD3 UR40, UPT, UPT, UR40, 0x6400, URZ ;  /* 0x0000640028287890 */ /* 0x000fe4000fffe0ff */
[----:B------:R-:W-:-:S02]  /*22e0*/  ULOP3.LUT UR8, UR16, UR37, URZ, 0xfc, !UPT ;  /* 0x0000002510087292 */ /* 0x000fc4000f8efcff */
[----:B------:R-:W-:Y:S02]  /*22f0*/  UIADD3.X UR13, UPT, UPT, URZ, UR31, URZ, UP2, !UPT ;  /* 0x0000001fff0d7290 */ /* 0x000fe400097fe4ff */
[----:B------:R-:W-:Y:S02]  /*2300*/  UIADD3 UR32, UPT, UPT, UR32, 0x2a400, URZ ;  /* 0x0002a40020207890 */ /* 0x000fe4000fffe0ff */
[----:B------:R-:W-:Y:S02]  /*2310*/  UIADD3.X UR29, UPT, UPT, URZ, UR31, URZ, UP1, !UPT ;  /* 0x0000001fff1d7290 */ /* 0x000fe40008ffe4ff */
[----:B------:R-:W-:Y:S02]  /*2320*/  UIADD3 UR16, UPT, UPT, UR5, 0x33400, UR16 ;  /* 0x0003340005107890 */ /* 0x000fe4000fffe010 */
[----:B------:R-:W-:Y:S02]  /*2330*/  UIADD3 UR8, UPT, UPT, UR5, 0x34600, UR8 ;  /* 0x0003460005087890 */ /* 0x000fe4000fffe008 */
[----:B------:R-:W-:Y:S01]  /*2340*/  UIADD3.X UR25, UPT, UPT, URZ, UR31, URZ, UP0, !UPT ;  /* 0x0000001fff197290 */ /* 0x000fe200087fe4ff */
[----:B------:R-:W-:Y:S01]  /*2350*/  UMOV UR46, 0x0 ;  /* 0x00000000002e7882 */ /* 0x000fe20000000000 */
[----:B------:R-:W-:Y:S01]  /*2360*/  UMOV UR47, 0x10000000 ;  /* 0x10000000002f7882 */ /* 0x000fe20000000000 */
[----:B------:R-:W-:Y:S01]  /*2370*/  UMOV UR36, UR44 ;  /* 0x0000002c00247c82 */ /* 0x000fe20008000000 */
[----:B------:R-:W-:Y:S01]  /*2380*/  UMOV UR33, UR41 ;  /* 0x0000002900217c82 */ /* 0x000fe20008000000 */
[----:B------:R-:W-:Y:S01]  /*2390*/  UMOV UR34, UR42 ;  /* 0x0000002a00227c82 */ /* 0x000fe20008000000 */
[----:B------:R-:W-:Y:S01]  /*23a0*/  UTMALDG.3D.2CTA [UR40], [UR22], desc[UR46] ;  /* 0x00002e28160075b4 */ /* 0x000fe20008211000 */
[----:B------:R-:W-:Y:S01]  /*23b0*/  UMOV UR18, URZ ;  /* 0x000000ff00127c82 */ /* 0x000fe20008000000 */
[----:B------:R-:W-:Y:S01]  /*23c0*/  UMOV UR19, UR27 ;  /* 0x0000001b00137c82 */ /* 0x000fe20008000000 */
[----:B------:R-:W-:Y:S01]  /*23d0*/  UMOV UR21, UR44 ;  /* 0x0000002c00157c82 */ /* 0x000fe20008000000 */
[----:B------:R-:W-:Y:S01]  /*23e0*/  UMOV UR17, UR41 ;  /* 0x0000002900117c82 */ /* 0x000fe20008000000 */
[----:B------:R-:W-:Y:S01]  /*23f0*/  UMOV UR4, 0x30000 ;  /* 0x0003000000047882 */ /* 0x000fe20000000000 */
[----:B------:R-:W-:Y:S01]  /*2400*/  UMOV UR9, UR41 ;  /* 0x0000002900097c82 */ /* 0x000fe20008000000 */
[----:B------:R4:W-:Y:S01]  /*2410*/  UTMALDG.3D.2CTA [UR32], [UR12], desc[UR46] ;  /* 0x00002e200c0075b4 */ /* 0x0009e20008211000 */
[----:B------:R1:W-:Y:S01]  /*2420*/  UTMALDG.4D.2CTA [UR16], [UR28], desc[UR46] ;  /* 0x00002e101c0075b4 */ /* 0x0003e20008219000 */
[----:B----4-:R-:W-:Y:S01]  /*2430*/  UMOV UR12, UR20 ;  /* 0x00000014000c7c82 */ /* 0x010fe20008000000 */
[----:B------:R-:W-:-:S02]  /*2440*/  UMOV UR13, UR44 ;  /* 0x0000002c000d7c82 */ /* 0x000fc40008000000 */
[----:B------:R1:W-:Y:S02]  /*2450*/  UTMALDG.4D.MULTICAST.2CTA [UR8], [UR24], UR4, desc[UR46] ;  /* 0x00002e08180073b4 */ /* 0x0003e40008219804 */
[----:B-1----:R-:W-:Y:S01]  /*2460*/  NOP ;  /* 0x0000000000007918 */ /* 0x002fe20000000000 */
.L_x_42:
[----:B------:R-:W-:Y:S05]  /*2470*/  BSYNC.RECONVERGENT B0 ;  /* 0x0000000000007941 */ /* 0x000fea0003800200 */
.L_x_41:
[----:B------:R-:W-:Y:S01]  /*2480*/  UIADD3 UR20, UPT, UPT, UR20, 0x1, URZ ;  /* 0x0000000114147890 */ /* 0x000fe2000fffe0ff */
[----:B------:R-:W-:-:S03]  /*2490*/  UMOV UR6, UR14 ;  /* 0x0000000e00067c82 */ /* 0x000fc60008000000 */
[----:B------:R-:W-:-:S09]  /*24a0*/  UISETP.NE.AND UP0, UPT, UR20, UR15, UPT ;  /* 0x0000000f1400728c */ /* 0x000fd2000bf05270 */
[----:B------:R-:W-:Y:S05]  /*24b0*/  BRA.U UP0, `(.L_x_43) ;  /* 0xfffffff900f47547 */ /* 0x000fea000b83ffff */
.L_x_35:
[C---:B------:R-:W-:Y:S01]  /*24c0*/  LEA R3, R11.reuse, UR5, 0x3 ;  /* 0x000000050b037c11 */ /* 0x040fe2000f8e18ff */
[----:B------:R-:W-:Y:S01]  /*24d0*/  NOP ;  /* 0x0000000000007918 */ /* 0x000fe20000000000 */
[----:B-1----:R-:W-:Y:S02]  /*24e0*/  SHF.L.U32 R0, R10, 0x1f, RZ ;  /* 0x0000001f0a007819 */ /* 0x002fe400000006ff */
[----:B------:R-:W-:Y:S02]  /*24f0*/  LEA R5, R11, UR5, 0x4 ;  /* 0x000000050b057c11 */ /* 0x000fe4000f8e20ff */
[----:B------:R-:W1:Y:S02]  /*2500*/  SYNCS.PHASECHK.TRANS64.TRYWAIT P0, [R3+URZ+0xd0], R0 ;  /* 0x0000d000030075a7 */ /* 0x000e6400080011ff */
[----:B-1----:R-:W-:Y:S05]  /*2510*/  @!P0 BRA `(.L_x_44) ;  /* 0x0000006800f48947 */ /* 0x002fea0003800000 */
.L_x_146:
[----:B------:R-:W4:Y:S01]  /*2520*/  LDS.128 R4, [R5+0x140] ;  /* 0x0001400005047984 */ /* 0x000f220000000c00 */
[----:B------:R-:W-:Y:S01]  /*2530*/  UISETP.GE.AND UP0, UPT, UR39, 0x1, UPT ;  /* 0x000000012700788c */ /* 0x000fe2000bf06270 */
[----:B------:R-:W-:Y:S01]  /*2540*/  @!PT LDS RZ, [RZ] ;  /* 0x00000000fffff984 */ /* 0x000fe20000000800 */
[----:B------:R-:W-:Y:S01]  /*2550*/  @!PT LDS RZ, [RZ] ;  /* 0x00000000fffff984 */ /* 0x000fe20000000800 */
[----:B------:R-:W-:Y:S01]  /*2560*/  @!PT LDS RZ, [RZ] ;  /* 0x00000000fffff984 */ /* 0x000fe20000000800 */
[----:B------:R-:W-:Y:S01]  /*2570*/  @!PT LDS RZ, [RZ] ;  /* 0x00000000fffff984 */ /* 0x000fe20000000800 */
[----:B------:R1:W-:Y:S06]  /*2580*/  MEMBAR.ALL.CTA ;  /* 0x0000000000007992 */ /* 0x0003ec0000008000 */
[----:B-1----:R-:W1:Y:S01]  /*2590*/  FENCE.VIEW.ASYNC.S ;  /* 0x00000000000073c6 */ /* 0x002e620000000000 */
[----:B----4-:R-:W-:-:S13]  /*25a0*/  LOP3.LUT P0, RZ, R6, 0x1, RZ, 0xc0, !PT ;  /* 0x0000000106ff7812 */ /* 0x010fda000780c0ff */
[----:B-1----:R-:W-:Y:S01]  /*25b0*/  VOTEU.ANY UP1, P0 ;  /* 0x0000000000ff7886 */ /* 0x002fe20000020100 */
[----:B------:R-:W-:-:S13]  /*25c0*/  PLOP3.LUT P0, PT, PT, PT, UP1, 0x80, 0x8 ;  /* 0x000000000008781c */ /* 0x000fda0003f0f018 */
[----:B------:R-:W-:Y:S02]  /*25d0*/  @P0 LOP3.LUT R0, R5, 0xffff, RZ, 0xc0, !PT ;  /* 0x0000ffff05000812 */ /* 0x000fe400078ec0ff */
[----:B--2---:R-:W-:Y:S02]  /*25e0*/  @P0 MOV R2, R4 ;  /* 0x0000000400020202 */ /* 0x004fe40000000f00 */
[----:B------:R-:W-:Y:S01]  /*25f0*/  @P0 R2UR UR6, R0 ;  /* 0x00000000000602ca */ /* 0x000fe200000e0000 */
[----:B------:R-:W-:Y:S01]  /*2600*/  VIADD R0, R3, 0xe0 ;  /* 0x000000e003007836 */ /* 0x000fe20000000000 */
[----:B------:R-:W-:Y:S02]  /*2610*/  @P0 SHF.R.U32.HI R4, RZ, 0x10, R5 ;  /* 0x00000010ff040819 */ /* 0x000fe40000011605 */
[----:B------:R-:W-:Y:S02]  /*2620*/  @P0 R2UR UR7, R2 ;  /* 0x00000000020702ca */ /* 0x000fe400000e0000 */
[----:B------:R-:W-:-:S02]  /*2630*/  PRMT R0, RZ, 0x654, R0 ;  /* 0x00000654ff007816 */ /* 0x000fc40000000000 */
[----:B------:R-:W-:Y:S02]  /*2640*/  @P0 R2UR UR4, R4 ;  /* 0x00000000040402ca */ /* 0x000fe400000e0000 */
[----:B------:R1:W-:Y:S03]  /*2650*/  SYNCS.ARRIVE.TRANS64.RED.A1T0 RZ, [R0+URZ], RZ ;  /* 0x000000ff00ff79a7 */ /* 0x0003e600081004ff */
[----:B------:R-:W-:-:S04]  /*2660*/  @UP1 UMOV UR48, UR6 ;  /* 0x0000000600301c82 */ /* 0x000fc80008000000 */
[----:B------:R-:W-:-:S04]  /*2670*/  @UP1 UMOV UR49, UR7 ;  /* 0x0000000700311c82 */ /* 0x000fc80008000000 */
[----:B------:R-:W-:Y:S01]  /*2680*/  @UP1 UMOV UR44, UR4 ;  /* 0x00000004002c1c82 */ /* 0x000fe20008000000 */
[----:B------:R-:W-:Y:S05]  /*2690*/  BRA.U !UP0, `(.L_x_45) ;  /* 0x0000000108d47547 */ /* 0x000fea000b800000 */
[----:B------:R-:W2:Y:S01]  /*26a0*/  LDCU.128 UR16, c[0x0][0xf10] ;  /* 0x0001e200ff1077ac */ /* 0x000ea20008000c00 */
[----:B------:R-:W4:Y:S01]  /*26b0*/  LDCU UR11, c[0x0][0xf20] ;  /* 0x0001e400ff0b77ac */ /* 0x000f220008000800 */
[----:B------:R-:W3:Y:S01]  /*26c0*/  LDCU UR24, c[0x0][0xf0c] ;  /* 0x0001e180ff1877ac */ /* 0x000ee20008000800 */
[----:B------:R-:W1:Y:S01]  /*26d0*/  LDCU.64 UR8, c[0x0][0xf28] ;  /* 0x0001e500ff0877ac */ /* 0x000e620008000a00 */
[----:B------:R-:W-:Y:S02]  /*26e0*/  UISETP.NE.AND UP3, UPT, UR39, 0x1, UPT ;  /* 0x000000012700788c */ /* 0x000fe4000bf65270 */
[----:B--2---:R-:W-:Y:S02]  /*26f0*/  UIMAD.WIDE.U32 UR12, UR50, UR19, URZ ;  /* 0x00000013320c72a5 */ /* 0x004fe4000f8e00ff */
[----:B------:R-:W-:Y:S02]  /*2700*/  UIMAD.WIDE.U32 UR6, UR51, UR16, URZ ;  /* 0x00000010330672a5 */ /* 0x000fe4000f8e00ff */
[----:B------:R-:W-:-:S02]  /*2710*/  UISETP.NE.AND UP0, UPT, UR18, 0x1, UPT ;  /* 0x000000011200788c */ /* 0x000fc4000bf05270 */
[----:B------:R-:W-:Y:S01]  /*2720*/  UIMAD.WIDE.U32 UR22, UR48, UR19, URZ ;  /* 0x00000013301672a5 */ /* 0x000fe2000f8e00ff */
[----:B------:R-:W-:Y:S02]  /*2730*/  UMOV UR12, UR13 ;  /* 0x0000000d000c7c82 */ /* 0x000fe40008000000 */
[----:B------:R-:W-:Y:S01]  /*2740*/  UMOV UR6, UR7 ;  /* 0x0000000700067c82 */ /* 0x000fe20008000000 */
[----:B----4-:R-:W-:Y:S02]  /*2750*/  USHF.R.U32.HI UR12, URZ, UR11, UR12 ;  /* 0x0000000bff0c7299 */ /* 0x010fe4000801160c */
[----:B------:R-:W-:Y:S02]  /*2760*/  USHF.R.U32.HI UR7, URZ, UR17, UR6 ;  /* 0x00000011ff077299 */ /* 0x000fe40008011606 */
[----:B---3--:R-:W-:Y:S02]  /*2770*/  UISETP.NE.AND UP2, UPT, UR24, 0x1, UPT ;  /* 0x000000011800788c */ /* 0x008fe4000bf45270 */
[----:B------:R-:W-:-:S02]  /*2780*/  USEL UR6, UR50, UR12, !UP0 ;  /* 0x0000000c32067287 */ /* 0x000fc4000c000000 */
[----:B------:R-:W-:Y:S02]  /*2790*/  USEL UR7, UR51, UR7, !UP2 ;  /* 0x0000000733077287 */ /* 0x000fe4000d000000 */
[----:B-1----:R-:W-:Y:S01]  /*27a0*/  UIMAD.WIDE.U32 UR12, UR6, UR8, URZ ;  /* 0x00000008060c72a5 */ /* 0x002fe2000f8e00ff */
[----:B------:R-:W-:Y:S01]  /*27b0*/  UMOV UR4, UR23 ;  /* 0x0000001700047c82 */ /* 0x000fe20008000000 */
[----:B------:R-:W-:Y:S02]  /*27c0*/  UIMAD.WIDE.U32 UR20, UR49, UR16, URZ ;  /* 0x00000010311472a5 */ /* 0x000fe4000f8e00ff */
[----:B------:R-:W-:-:S03]  /*27d0*/  UIMAD.WIDE.U32 UR22, UR7, UR8, URZ ;  /* 0x00000008071672a5 */ /* 0x000fc6000f8e00ff */
[----:B------:R-:W-:Y:S01]  /*27e0*/  UMOV UR12, UR13 ;  /* 0x0000000d000c7c82 */ /* 0x000fe20008000000 */
[----:B------:R-:W-:Y:S02]  /*27f0*/  USHF.R.U32.HI UR4, URZ, UR11, UR4 ;  /* 0x0000000bff047299 */ /* 0x000fe40008011604 */
[----:B------:R-:W-:Y:S01]  /*2800*/  @UP3 USHF.R.U32.HI UR6, URZ, UR9, UR12 ;  /* 0x00000009ff063299 */ /* 0x000fe2000801160c */
[----:B------:R-:W-:Y:S01]  /*2810*/  UMOV UR20, UR21 ;  /* 0x0000001500147c82 */ /* 0x000fe20008000000 */
[----:B------:R-:W-:Y:S01]  /*2820*/  UMOV UR22, UR23 ;  /* 0x0000001700167c82 */ /* 0x000fe20008000000 */
[----:B------:R-:W-:Y:S02]  /*2830*/  USHF.R.U32.HI UR17, URZ, UR17, UR20 ;  /* 0x00000011ff117299 */ /* 0x000fe40008011614 */
[----:B------:R-:W-:Y:S02]  /*2840*/  USEL UR4, UR48, UR4, !UP0 ;  /* 0x0000000430047287 */ /* 0x000fe4000c000000 */
[----:B------:R-:W-:-:S02]  /*2850*/  @UP3 USHF.R.U32.HI UR7, URZ, UR9, UR22 ;  /* 0x00000009ff073299 */ /* 0x000fc40008011616 */
[----:B------:R-:W-:Y:S02]  /*2860*/  UIMAD UR11, UR39, UR6, URZ ;  /* 0x00000006270b72a4 */ /* 0x000fe4000f8e02ff */
[----:B------:R-:W-:Y:S02]  /*2870*/  USEL UR6, UR49, UR17, !UP2 ;  /* 0x0000001131067287 */ /* 0x000fe4000d000000 */
[----:B------:R-:W-:Y:S02]  /*2880*/  UIMAD UR12, UR39, UR7, URZ ;  /* 0x00000007270c72a4 */ /* 0x000fe4000f8e02ff */
[----:B------:R-:W-:Y:S02]  /*2890*/  UISETP.GE.AND UP0, UPT, UR4, UR11, UPT ;  /* 0x0000000b0400728c */ /* 0x000fe4000bf06270 */
[----:B------:R-:W-:Y:S02]  /*28a0*/  UIMAD.WIDE.U32 UR16, UR4, UR8, URZ ;  /* 0x00000008041072a5 */ /* 0x000fe4000f8e00ff */
[----:B------:R-:W-:-:S02]  /*28b0*/  UISETP.GE.OR UP0, UPT, UR6, UR12, UP0 ;  /* 0x0000000c0600728c */ /* 0x000fc40008706670 */
        /* <DEDUP_REMOVED lines=19> */
.L_x_45:
[----:B------:R-:W2:Y:S02]  /*29f0*/  LDCU UR4, c[0x0][0xf30] ;  /* 0x0001e600ff0477ac */ /* 0x000ea40008000800 */
[----:B--2---:R-:W-:-:S09]  /*2a00*/  UISETP.NE.AND UP0, UPT, UR4, 0x1, UPT ;  /* 0x000000010400788c */ /* 0x004fd2000bf05270 */
[----:B------:R-:W-:Y:S05]  /*2a10*/  BRA.U UP0, `(.L_x_46) ;  /* 0x0000000100447547 */ /* 0x000fea000b800000 */
[----:B------:R-:W2:Y:S01]  /*2a20*/  LDCU.128 UR16, c[0x0][0xf10] ;  /* 0x0001e200ff1077ac */ /* 0x000ea20008000c00 */
[----:B------:R-:W4:Y:S01]  /*2a30*/  LDCU UR11, c[0x0][0xf0c] ;  /* 0x0001e180ff0b77ac */ /* 0x000f220008000800 */
[----:B------:R-:W1:Y:S01]  /*2a40*/  LDCU UR12, c[0x0][0xf20] ;  /* 0x0001e400ff0c77ac */ /* 0x000e620008000800 */
[----:B--2---:R-:W-:Y:S02]  /*2a50*/  UIMAD.WIDE.U32 UR8, UR49, UR16, URZ ;  /* 0x00000010310872a5 */ /* 0x004fe4000f8e00ff */
[----:B------:R-:W-:Y:S02]  /*2a60*/  UIMAD.WIDE.U32 UR6, UR48, UR19, URZ ;  /* 0x00000013300672a5 */ /* 0x000fe4000f8e00ff */
[----:B----4-:R-:W-:Y:S02]  /*2a70*/  UISETP.NE.AND UP2, UPT, UR11, 0x1, UPT ;  /* 0x000000010b00788c */ /* 0x010fe4000bf45270 */
[----:B------:R-:W-:Y:S01]  /*2a80*/  UISETP.NE.AND UP0, UPT, UR18, 0x1, UPT ;  /* 0x000000011200788c */ /* 0x000fe2000bf05270 */
[----:B------:R-:W-:-:S02]  /*2a90*/  UMOV UR8, UR9 ;  /* 0x0000000900087c82 */ /* 0x000fc40008000000 */
[----:B------:R-:W-:Y:S01]  /*2aa0*/  UMOV UR4, UR7 ;  /* 0x0000000700047c82 */ /* 0x000fe20008000000 */
[----:B------:R-:W-:Y:S02]  /*2ab0*/  USHF.R.U32.HI UR17, URZ, UR17, UR8 ;  /* 0x00000011ff117299 */ /* 0x000fe40008011608 */
[----:B-1----:R-:W-:Y:S02]  /*2ac0*/  USHF.R.U32.HI UR4, URZ, UR12, UR4 ;  /* 0x0000000cff047299 */ /* 0x002fe40008011604 */
[----:B------:R-:W-:Y:S02]  /*2ad0*/  USEL UR6, UR49, UR17, !UP2 ;  /* 0x0000001131067287 */ /* 0x000fe4000d000000 */
[----:B------:R-:W-:-:S04]  /*2ae0*/  USEL UR4, UR48, UR4, !UP0 ;  /* 0x0000000430047287 */ /* 0x000fc8000c000000 */
[----:B------:R-:W-:Y:S02]  /*2af0*/  UIADD3 UR7, UPT, UPT, UR6, -UR4, URZ ;  /* 0x8000000406077290 */ /* 0x000fe4000fffe0ff */
[----:B------:R-:W-:Y:S02]  /*2b00*/  UIADD3 UR4, UPT, UPT, -UR6, UR4, URZ ;  /* 0x0000000406047290 */ /* 0x000fe4000fffe1ff */
[----:B------:R-:W-:Y:S02]  /*2b10*/  UIMAD UR48, UR7, UR18, UR48 ;  /* 0x00000012073072a4 */ /* 0x000fe4000f8e0230 */
[----:B------:R-:W-:-:S12]  /*2b20*/  UIMAD UR49, UR4, UR11, UR49 ;  /* 0x0000000b043172a4 */ /* 0x000fd8000f8e0231 */
.L_x_46:
[----:B------:R-:W-:Y:S01]  /*2b30*/  VIADD R11, R11, 0x1 ;  /* 0x000000010b0b7836 */ /* 0x000fe20000000000 */
[----:B------:R-:W-:Y:S02]  /*2b40*/  R2UR UR6, R87 ;  /* 0x00000000570672ca */ /* 0x000fe400000e0000 */
[----:B------:R-:W-:Y:S02]  /*2b50*/  R2UR UR4, R86 ;  /* 0x00000000560472ca */ /* 0x000fe400000e0000 */
[C---:B------:R-:W-:Y:S02]  /*2b60*/  ISETP.NE.AND P0, PT, R11.reuse, 0x2, PT ;  /* 0x000000020b00780c */ /* 0x040fe40003f05270 */
[----:B------:R-:W-:Y:S02]  /*2b70*/  PLOP3.LUT P2, PT, PT, PT, PT, 0x80, 0x8 ;  /* 0x000000000008781c */ /* 0x000fe40003f4f070 */
[----:B------:R-:W-:Y:S02]  /*2b80*/  SEL R3, RZ, 0x1, P0 ;  /* 0x00000001ff037807 */ /* 0x000fe40000000000 */
[----:B------:R-:W-:-:S02]  /*2b90*/  SEL R11, R11, RZ, P0 ;  /* 0x000000ff0b0b7207 */ /* 0x000fc40000000000 */
[----:B------:R-:W-:Y:S01]  /*2ba0*/  LOP3.LUT R10, R10, R3, RZ, 0x3c, !PT ;  /* 0x000000030a0a7212 */ /* 0x000fe200078e3cff */
[----:B------:R-:W-:Y:S02]  /*2bb0*/  UIADD3 UR27, UPT, UPT, UR49, UR6, URZ ;  /* 0x00000006311b7290 */ /* 0x000fe4000fffe0ff */
[----:B------:R-:W-:Y:S01]  /*2bc0*/  UIADD3 UR26, UPT, UPT, UR48, UR4, URZ ;  /* 0x00000004301a7290 */ /* 0x000fe2000fffe0ff */
[----:B------:R-:W-:Y:S11]  /*2bd0*/  BRA.U UP1, `(.L_x_47) ;  /* 0xffffffed01647547 */ /* 0x000ff6000b83ffff */
[----:B------:R-:W-:Y:S01]  /*2be0*/  UIADD3 UR7, UPT, UPT, UR5, 0x48, URZ ;  /* 0x0000004805077890 */ /* 0x000fe2000fffe0ff */
[----:B------:R-:W-:-:S03]  /*2bf0*/  SHF.L.U32 R3, R12, 0x1f, RZ ;  /* 0x0000001f0c037819 */ /* 0x000fc600000006ff */
[----:B------:R-:W-:-:S09]  /*2c00*/  ULEA UR4, UR14, UR7, 0x3 ;  /* 0x000000070e047291 */ /* 0x000fd2000f8e18ff */
[----:B------:R-:W2:Y:S02]  /*2c10*/  SYNCS.PHASECHK.TRANS64.TRYWAIT P0, [UR4], R3 ;  /* 0x00000003ff0075a7 */ /* 0x000ea40008001104 */
[----:B--2---:R-:W-:Y:S05]  /*2c20*/  @!P0 BRA `(.L_x_48) ;  /* 0x0000006400448947 */ /* 0x004fea0003800000 */
.L_x_148:
[----:B------:R-:W-:-:S04]  /*2c30*/  UIADD3 UR4, UPT, UPT, UR14, 0x1, URZ ;  /* 0x000000010e047890 */ /* 0x000fc8000fffe0ff */
[----:B------:R-:W-:-:S04]  /*2c40*/  UISETP.NE.AND UP0, UPT, UR4, 0x9, UPT ;  /* 0x000000090400788c */ /* 0x000fc8000bf05270 */
[----:B------:R-:W-:Y:S02]  /*2c50*/  USEL UR6, URZ, 0x1, UP0 ;  /* 0x00000001ff067887 */ /* 0x000fe40008000000 */
[----:B------:R-:W-:-:S04]  /*2c60*/  USEL UR4, UR4, URZ, UP0 ;  /* 0x000000ff04047287 */ /* 0x000fc80008000000 */
[----:B------:R-:W-:Y:S01]  /*2c70*/  ULEA UR5, UR4, UR7, 0x3 ;  /* 0x0000000704057291 */ /* 0x000fe2000f8e18ff */
[----:B------:R-:W-:-:S04]  /*2c80*/  LOP3.LUT R2, R12, UR6, RZ, 0x3c, !PT ;  /* 0x000000060c027c12 */ /* 0x000fc8000f8e3cff */
[----:B-1----:R-:W-:-:S04]  /*2c90*/  SHF.L.U32 R3, R2, 0x1f, RZ ;  /* 0x0000001f02037819 */ /* 0x002fc800000006ff */
[----:B------:R-:W1:Y:S02]  /*2ca0*/  SYNCS.PHASECHK.TRANS64.TRYWAIT P0, [UR5], R3 ;  /* 0x00000003ff0075a7 */ /* 0x000e640008001105 */
[----:B-1----:R-:W-:Y:S05]  /*2cb0*/  @!P0 BRA `(.L_x_49) ;  /* 0x0000006400388947 */ /* 0x002fea0003800000 */
.L_x_150:
        /* <DEDUP_REMOVED lines=9> */
.L_x_152:
        /* <DEDUP_REMOVED lines=9> */
.L_x_154:
        /* <DEDUP_REMOVED lines=9> */
.L_x_156:
        /* <DEDUP_REMOVED lines=9> */
.L_x_158:
        /* <DEDUP_REMOVED lines=9> */
.L_x_160:
        /* <DEDUP_REMOVED lines=9> */
.L_x_162:
[----:B------:R-:W-:-:S04]  /*3020*/  UIADD3 UR4, UPT, UPT, UR4, 0x1, URZ ;  /* 0x0000000104047890 */ /* 0x000fc8000fffe0ff */
[----:B------:R-:W-:-:S04]  /*3030*/  UISETP.NE.AND UP0, UPT, UR4, 0x9, UPT ;  /* 0x000000090400788c */ /* 0x000fc8000bf05270 */
[----:B------:R-:W-:Y:S02]  /*3040*/  USEL UR5, URZ, 0x1, UP0 ;  /* 0x00000001ff057887 */ /* 0x000fe40008000000 */
[----:B------:R-:W-:-:S04]  /*3050*/  USEL UR4, UR4, URZ, UP0 ;  /* 0x000000ff04047287 */ /* 0x000fc80008000000 */
[----:B------:R-:W-:Y:S01]  /*3060*/  ULEA UR4, UR4, UR7, 0x3 ;  /* 0x0000000704047291 */ /* 0x000fe2000f8e18ff */
[----:B-1----:R-:W-:-:S04]  /*3070*/  LOP3.LUT R3, R2, UR5, RZ, 0x3c, !PT ;  /* 0x0000000502037c12 */ /* 0x002fc8000f8e3cff */
[----:B------:R-:W-:Y:S01]  /*3080*/  SHF.L.U32 R3, R3, 0x1f, RZ ;  /* 0x0000001f03037819 */ /* 0x000fe200000006ff */
[----:B------:R-:W-:-:S07]  /*3090*/  IMAD.U32 R0, RZ, RZ, UR4 ;  /* 0x00000004ff007e24 */ /* 0x000fce000f8e00ff */
.L_x_56:
[----:B-1----:R1:W2:Y:S02]  /*30a0*/  SYNCS.PHASECHK.TRANS64.TRYWAIT P0, [R0+URZ], R3 ;  /* 0x00000003000075a7 */ /* 0x0022a400080011ff */
[----:B--2---:R-:W-:Y:S05]  /*30b0*/  @!P0 NANOSLEEP.SYNCS 0x989680 ;  /* 0x009896800000895d */ /* 0x004fea0003900000 */
[----:B------:R-:W2:Y:S02]  /*30c0*/  @!P0 SYNCS.PHASECHK.TRANS64 P0, [R0+URZ], R3 ;  /* 0x00000003000085a7 */ /* 0x000ea400080010ff */
[----:B--2---:R-:W-:Y:S05]  /*30d0*/  @P0 EXIT ;  /* 0x000000000000094d */ /* 0x004fea0003800000 */
[----:B------:R-:W-:Y:S05]  /*30e0*/  BRA `(.L_x_56) ;  /* 0xfffffffc00ec7947 */ /* 0x000fea000383ffff */
.L_x_23:
[----:B------:R-:W-:-:S04]  /*30f0*/  UISETP.NE.AND UP0, UPT, UR55, URZ, UPT ;  /* 0x000000ff3700728c */ /* 0x000fc8000bf05270 */
[----:B------:R-:W-:-:S09]  /*3100*/  UISETP.NE.OR UP0, UPT, UR18, 0x1, UP0 ;  /* 0x000000011200788c */ /* 0x000fd20008705670 */
[----:B------:R-:W-:Y:S05]  /*3110*/  BRA.U UP0, `(.L_x_57) ;  /* 0x0000000500487547 */ /* 0x000fea000b800000 */
[----:B------:R-:W-:Y:S01]  /*3120*/  ISETP.GE.U32.AND P2, PT, R3, 0x2, PT ;  /* 0x000000020300780c */ /* 0x000fe20003f46070 */
[----:B------:R-:W-:Y:S01]  /*3130*/  IMAD.MOV.U32 R12, RZ, RZ, 0x1 ;  /* 0x00000001ff0c7424 */ /* 0x000fe200078e00ff */
[----:B------:R-:W-:Y:S02]  /*3140*/  CS2R R10, SRZ ;  /* 0x00000000000a7805 */ /* 0x000fe4000001ff00 */
[----:B------:R-:W-:Y:S01]  /*3150*/  CS2R R8, SRZ ;  /* 0x0000000000087805 */ /* 0x000fe2000001ff00 */
[----:B------:R-:W-:Y:S01]  /*3160*/  UMOV UR6, 0x400 ;  /* 0x0000040000067882 */ /* 0x000fe20000000000 */
[----:B------:R-:W-:Y:S01]  /*3170*/  UMOV UR5, URZ ;  /* 0x000000ff00057c82 */ /* 0x000fe20008000000 */
[----:B------:R-:W-:-:S12]  /*3180*/  ULEA UR6, UR55, UR6, 0x18 ;  /* 0x0000000637067291 */ /* 0x000fd8000f8ec0ff */
.L_x_61:
[----:B------:R-:W-:Y:S02]  /*3190*/  LEA R0, R8, UR6, 0x3 ;  /* 0x0000000608007c11 */ /* 0x000fe4000f8e18ff */
[----:B------:R-:W-:-:S03]  /*31a0*/  SHF.L.U32 R5, R9, 0x1f, RZ ;  /* 0x0000001f09057819 */ /* 0x000fc600000006ff */
[----:B------:R-:W-:Y:S01]  /*31b0*/  VIADD R4, R0, 0x120 ;  /* 0x0000012000047836 */ /* 0x000fe20000000000 */
[----:B------:R-:W1:Y:S02]  /*31c0*/  SYNCS.PHASECHK.TRANS64.TRYWAIT P0, [R0+URZ+0x110], R5 ;  /* 0x00011005000075a7 */ /* 0x000e6400080011ff */
[----:B-1----:R-:W-:Y:S05]  /*31d0*/  @!P0 BRA `(.L_x_58) ;  /* 0x0000006000988947 */ /* 0x002fea0003800000 */
.L_x_163:
[----:B------:R-:W-:Y:S01]  /*31e0*/  ULEA UR4, UR5, UR6, 0x3 ;  /* 0x0000000605047291 */ /* 0x000fe2000f8e18ff */
[----:B------:R-:W-:Y:S01]  /*31f0*/  PRMT R4, RZ, 0x654, R4 ;  /* 0x00000654ff047816 */ /* 0x000fe20000000004 */
[----:B-1----:R-:W-:Y:S01]  /*3200*/  @!P2 IMAD.MOV.U32 R5, RZ, RZ, 0x10 ;  /* 0x00000010ff05a424 */ /* 0x002fe200078e00ff */
[----:B------:R-:W-:Y:S01]  /*3210*/  SHF.L.U32 R7, R12, 0x1f, RZ ;  /* 0x0000001f0c077819 */ /* 0x000fe200000006ff */
[----:B------:R-:W-:Y:S01]  /*3220*/  UIADD3 UR7, UPT, UPT, UR4, 0xd0, URZ ;  /* 0x000000d004077890 */ /* 0x000fe2000fffe0ff */
[----:B------:R1:W-:Y:S05]  /*3230*/  SYNCS.ARRIVE.TRANS64.RED.A1T0 RZ, [R4+URZ], RZ ;  /* 0x000000ff04ff79a7 */ /* 0x0003ea00081004ff */
[----:B------:R-:W-:Y:S01]  /*3240*/  IMAD.U32 R0, RZ, RZ, UR7 ;  /* 0x00000007ff007e24 */ /* 0x000fe2000f8e00ff */
[----:B------:R-:W2:Y:S04]  /*3250*/  SYNCS.PHASECHK.TRANS64.TRYWAIT P0, [UR4+0xe0], R7 ;  /* 0x0000e007ff0075a7 */ /* 0x000ea80008001104 */
[----:B------:R-:W-:Y:S01]  /*3260*/  PRMT R13, R3, 0x654, R0 ;  /* 0x00000654030d7816 */ /* 0x000fe20000000000 */
[----:B-12---:R-:W-:Y:S06]  /*3270*/  @!P0 BRA `(.L_x_59) ;  /* 0x0000006000848947 */ /* 0x006fec0003800000 */
.L_x_165:
[----:B------:R-:W-:Y:S01]  /*3280*/  ULEA UR8, UR5, UR6, 0x4 ;  /* 0x0000000605087291 */ /* 0x000fe2000f8e20ff */
[----:B------:R-:W-:Y:S01]  /*3290*/  SEL R2, R13, R2, !P2 ;  /* 0x000000020d027207 */ /* 0x000fe20005000000 */
[----:B------:R-:W-:Y:S01]  /*32a0*/  UIADD3 UR9, UPT, UPT, UR4, 0xd0, URZ ;  /* 0x000000d004097890 */ /* 0x000fe2000fffe0ff */
[----:B-1----:R-:W-:Y:S01]  /*32b0*/  LEA R0, R11, UR6, 0x3 ;  /* 0x000000060b007c11 */ /* 0x002fe2000f8e18ff */
[----:B------:R-:W-:Y:S01]  /*32c0*/  UIADD3 UR8, UPT, UPT, UR8, 0x140, URZ ;  /* 0x0000014008087890 */ /* 0x000fe2000fffe0ff */
[----:B------:R1:W-:Y:S01]  /*32d0*/  @!P2 SYNCS.ARRIVE.TRANS64.RED RZ, [R2+URZ], R5 ;  /* 0x0000000502ffa9a7 */ /* 0x0003e200080004ff */
[----:B------:R-:W-:Y:S01]  /*32e0*/  UIADD3 UR4, UPT, UPT, UR5, 0x1, URZ ;  /* 0x0000000105047890 */ /* 0x000fe2000fffe0ff */
[----:B------:R-:W-:-:S03]  /*32f0*/  VIADD R8, R8, 0x1 ;  /* 0x0000000108087836 */ /* 0x000fc60000000000 */
[----:B------:R-:W-:Y:S02]  /*3300*/  UISETP.NE.AND UP0, UPT, UR4, 0x2, UPT ;  /* 0x000000020400788c */ /* 0x000fe4000bf05270 */
[----:B------:R-:W-:Y:S01]  /*3310*/  ISETP.NE.AND P0, PT, R8, 0x2, PT ;  /* 0x000000020800780c */ /* 0x000fe20003f05270 */
[----:B------:R-:W-:Y:S06]  /*3320*/  UGETNEXTWORKID.BROADCAST [UR8], [UR9] ;  /* 0x00000000080073ca */ /* 0x000fec0008000100 */
[----:B------:R-:W-:Y:S02]  /*3330*/  USEL UR7, URZ, 0x1, UP0 ;  /* 0x00000001ff077887 */ /* 0x000fe40008000000 */
[----:B------:R-:W-:-:S04]  /*3340*/  USEL UR5, UR4, URZ, UP0 ;  /* 0x000000ff04057287 */ /* 0x000fc80008000000 */
[----:B------:R-:W-:Y:S02]  /*3350*/  LOP3.LUT R12, R12, UR7, RZ, 0x3c, !PT ;  /* 0x000000070c0c7c12 */ /* 0x000fe4000f8e3cff */
[----:B-1----:R-:W-:-:S04]  /*3360*/  SHF.L.U32 R5, R10, 0x1f, RZ ;  /* 0x0000001f0a057819 */ /* 0x002fc800000006ff */
[----:B------:R-:W1:Y:S02]  /*3370*/  SYNCS.PHASECHK.TRANS64.TRYWAIT P1, [R0+URZ+0xd0], R5 ;  /* 0x0000d005000075a7 */ /* 0x000e6400080211ff */
[----:B-1----:R-:W-:Y:S05]  /*3380*/  @!P1 BRA `(.L_x_60) ;  /* 0x0000006000589947 */ /* 0x002fea0003800000 */
.L_x_166:
[C---:B------:R-:W-:Y:S01]  /*3390*/  LEA R4, R11.reuse, UR6, 0x4 ;  /* 0x000000060b047c11 */ /* 0x040fe2000f8e20ff */
[----:B-1----:R-:W-:Y:S01]  /*33a0*/  VIADD R0, R0, 0xe0 ;  /* 0x000000e000007836 */ /* 0x002fe20000000000 */
[----:B------:R-:W-:Y:S01]  /*33b0*/  SEL R8, R8, RZ, P0 ;  /* 0x000000ff08087207 */ /* 0x000fe20000000000 */
[----:B------:R-:W-:-:S03]  /*33c0*/  VIADD R11, R11, 0x1 ;  /* 0x000000010b0b7836 */ /* 0x000fc60000000000 */
[----:B------:R-:W1:Y:S01]  /*33d0*/  LDS.128 R4, [R4+0x140] ;  /* 0x0001400004047984 */ /* 0x000e620000000c00 */
[----:B------:R-:W-:Y:S02]  /*33e0*/  PRMT R0, RZ, 0x654, R0 ;  /* 0x00000654ff007816 */ /* 0x000fe40000000000 */
[C---:B------:R-:W-:Y:S01]  /*33f0*/  ISETP.NE.AND P1, PT, R11.reuse, 0x2, PT ;  /* 0x000000020b00780c */ /* 0x040fe20003f25270 */
[----:B------:R-:W-:Y:S01]  /*3400*/  @!PT LDS RZ, [RZ] ;  /* 0x00000000fffff984 */ /* 0x000fe20000000800 */
[----:B------:R-:W-:Y:S01]  /*3410*/  @!PT LDS RZ, [RZ] ;  /* 0x00000000fffff984 */ /* 0x000fe20000000800 */
[----:B------:R-:W-:Y:S01]  /*3420*/  @!PT LDS RZ, [RZ] ;  /* 0x00000000fffff984 */ /* 0x000fe20000000800 */
[----:B------:R-:W-:Y:S01]  /*3430*/  @!PT LDS RZ, [RZ] ;  /* 0x00000000fffff984 */ /* 0x000fe20000000800 */
[----:B------:R2:W-:Y:S06]  /*3440*/  MEMBAR.ALL.CTA ;  /* 0x0000000000007992 */ /* 0x0005ec0000008000 */
[----:B--2---:R-:W2:Y:S01]  /*3450*/  FENCE.VIEW.ASYNC.S ;  /* 0x00000000000073c6 */ /* 0x004ea20000000000 */
[----:B------:R-:W-:Y:S01]  /*3460*/  SEL R11, R11, RZ, P1 ;  /* 0x000000ff0b0b7207 */ /* 0x000fe20000800000 */
[----:B--2---:R2:W-:Y:S01]  /*3470*/  SYNCS.ARRIVE.TRANS64.RED.A1T0 RZ, [R0+URZ], RZ ;  /* 0x000000ff00ff79a7 */ /* 0x0045e200081004ff */
[----:B-1----:R-:W-:-:S02]  /*3480*/  LOP3.LUT P3, RZ, R6, 0x1, RZ, 0xc0, !PT ;  /* 0x0000000106ff7812 */ /* 0x002fc4000786c0ff */
[----:B------:R-:W-:-:S04]  /*3490*/  SEL R5, RZ, 0x1, P1 ;  /* 0x00000001ff057807 */ /* 0x000fc80000800000 */
[----:B------:R-:W-:Y:S02]  /*34a0*/  LOP3.LUT R10, R10, R5, RZ, 0x3c, !PT ;  /* 0x000000050a0a7212 */ /* 0x000fe400078e3cff */
[----:B--2---:R-:W-:-:S04]  /*34b0*/  SEL R0, RZ, 0x1, P0 ;  /* 0x00000001ff007807 */ /* 0x004fc80000000000 */
[----:B------:R-:W-:Y:S01]  /*34c0*/  LOP3.LUT R9, R9, R0, RZ, 0x3c, !PT ;  /* 0x0000000009097212 */ /* 0x000fe200078e3cff */
[----:B------:R-:W-:Y:S06]  /*34d0*/  @P3 BRA `(.L_x_61) ;  /* 0xfffffffc002c3947 */ /* 0x000fec000383ffff */
[----:B------:R-:W-:Y:S01]  /*34e0*/  ULEA UR4, UR5, UR6, 0x3 ;  /* 0x0000000605047291 */ /* 0x000fe2000f8e18ff */
[----:B------:R-:W-:-:S08]  /*34f0*/  SHF.L.U32 R3, R12, 0x1f, RZ ;  /* 0x0000001f0c037819 */ /* 0x000fd000000006ff */
[----:B------:R-:W1:Y:S02]  /*3500*/  SYNCS.PHASECHK.TRANS64 P0, [UR4+0xe0], R3 ;  /* 0x0000e003ff0075a7 */ /* 0x000e640008001004 */
[----:B-1----:R-:W-:Y:S05]  /*3510*/  @P0 BRA `(.L_x_62) ;  /* 0x0000000000080947 */ /* 0x002fea0003800000 */
[----:B------:R-:W1:Y:S02]  /*3520*/  SYNCS.PHASECHK.TRANS64.TRYWAIT P0, [UR4+0xe0], R3 ;  /* 0x0000e003ff0075a7 */ /* 0x000e640008001104 */
[----:B-1----:R-:W-:Y:S05]  /*3530*/  @!P0 BRA `(.L_x_63) ;  /* 0x0000006000008947 */ /* 0x002fea0003800000 */
.L_x_62:
[----:B------:R-:W-:-:S04]  /*3540*/  UIADD3 UR7, UPT, UPT, UR5, 0x1, URZ ;  /* 0x0000000105077890 */ /* 0x000fc8000fffe0ff */
[----:B------:R-:W-:-:S04]  /*3550*/  UISETP.NE.AND UP0, UPT, UR7, 0x2, UPT ;  /* 0x000000020700788c */ /* 0x000fc8000bf05270 */
[----:B------:R-:W-:Y:S02]  /*3560*/  USEL UR8, URZ, 0x1, UP0 ;  /* 0x00000001ff087887 */ /* 0x000fe40008000000 */
[----:B------:R-:W-:-:S04]  /*3570*/  USEL UR7, UR7, URZ, UP0 ;  /* 0x000000ff07077287 */ /* 0x000fc80008000000 */
[----:B------:R-:W-:Y:S01]  /*3580*/  ULEA UR7, UR7, UR6, 0x3 ;  /* 0x0000000607077291 */ /* 0x000fe2000f8e18ff */
[----:B-1----:R-:W-:-:S04]  /*3590*/  LOP3.LUT R3, R12, UR8, RZ, 0x3c, !PT ;  /* 0x000000080c037c12 */ /* 0x002fc8000f8e3cff */
[----:B------:R-:W-:-:S04]  /*35a0*/  SHF.L.U32 R0, R3, 0x1f, RZ ;  /* 0x0000001f03007819 */ /* 0x000fc800000006ff */
[----:B------:R-:W1:Y:S02]  /*35b0*/  SYNCS.PHASECHK.TRANS64 P0, [UR7+0xe0], R0 ;  /* 0x0000e000ff0075a7 */ /* 0x000e640008001007 */
[----:B-1----:R-:W-:Y:S05]  /*35c0*/  @P0 EXIT ;  /* 0x000000000000094d */ /* 0x002fea0003800000 */
[----:B------:R-:W-:Y:S02]  /*35d0*/  SHF.L.U32 R3, R3, 0x1f, RZ ;  /* 0x0000001f03037819 */ /* 0x000fe400000006ff */
[----:B------:R-:W-:-:S07]  /*35e0*/  MOV R0, UR7 ;  /* 0x0000000700007c02 */ /* 0x000fce0008000f00 */
.L_x_64:
[----:B-1----:R1:W2:Y:S02]  /*35f0*/  SYNCS.PHASECHK.TRANS64.TRYWAIT P0, [R0+URZ+0xe0], R3 ;  /* 0x0000e003000075a7 */ /* 0x0022a400080011ff */
[----:B--2---:R-:W-:Y:S05]  /*3600*/  @!P0 NANOSLEEP.SYNCS 0x989680 ;  /* 0x009896800000895d */ /* 0x004fea0003900000 */
[----:B------:R-:W2:Y:S02]  /*3610*/  @!P0 SYNCS.PHASECHK.TRANS64 P0, [R0+URZ+0xe0], R3 ;  /* 0x0000e003000085a7 */ /* 0x000ea400080010ff */
[----:B--2---:R-:W-:Y:S05]  /*3620*/  @P0 EXIT ;  /* 0x000000000000094d */ /* 0x004fea0003800000 */
[----:B------:R-:W-:Y:S05]  /*3630*/  BRA `(.L_x_64) ;  /* 0xfffffffc00ec7947 */ /* 0x000fea000383ffff */
.L_x_57:
[----:B------:R-:W-:Y:S05]  /*3640*/  BRA.U UP5, `(.L_x_65) ;  /* 0x0000001905a07547 */ /* 0x000fea000b800000 */
[----:B------:R-:W-:Y:S01]  /*3650*/  UMOV UR5, 0x40 ;  /* 0x0000004000057882 */ /* 0x000fe20000000000 */
[----:B------:R-:W-:Y:S01]  /*3660*/  NOP ;  /* 0x0000000000007918 */ /* 0x000fe20000000000 */
[----:B------:R-:W-:Y:S01]  /*3670*/  ULEA UR5, UR55, UR5, 0x18 ;  /* 0x0000000537057291 */ /* 0x000fe2000f8ec0ff */
[----:B------:R-:W-:Y:S02]  /*3680*/  UMOV UR6, 0x400 ;  /* 0x0000040000067882 */ /* 0x000fe40000000000 */
[----:B------:R-:W-:-:S06]  /*3690*/  ULEA UR6, UR55, UR6, 0x18 ;  /* 0x0000000637067291 */ /* 0x000fcc000f8ec0ff */
[----:B------:R-:W1:Y:S02]  /*36a0*/  LDS.U8 R3, [UR5+0x1c] ;  /* 0x00001c05ff037984 */ /* 0x000e640008000000 */
[----:B-1----:R-:W-:-:S13]  /*36b0*/  ISETP.NE.AND P0, PT, R3, RZ, PT ;  /* 0x000000ff0300720c */ /* 0x002fda0003f05270 */
[----:B------:R-:W-:Y:S05]  /*36c0*/  @P0 BRA `(.L_x_66) ;  /* 0x0000000400080947 */ /* 0x000fea0003800000 */
[----:B------:R-:W-:Y:S02]  /*36d0*/  UISETP.NE.U32.AND UP1, UPT, UR71, 0x1, UPT ;  /* 0x000000014700788c */ /* 0x000fe4000bf25070 */
[----:B------:R-:W-:-:S07]  /*36e0*/  UIADD3 UR7, UPT, UPT, UR5, 0x8, URZ ;  /* 0x0000000805077890 */ /* 0x000fce000fffe0ff */
[----:B------:R-:W-:Y:S05]  /*36f0*/  BRA.U !UP1, `(.L_x_67) ;  /* 0x00000001099c7547 */ /* 0x000fea000b800000 */
[----:B------:R-:W-:Y:S01]  /*3700*/  ELECT P0, URZ, PT ;  /* 0x0000000000ff782f */ /* 0x000fe20003800000 */
[----:B------:R-:W-:-:S12]  /*3710*/  BSSY B0, `(.L_x_67) ;  /* 0x0000025000007945 */ /* 0x000fd80003800000 */
[----:B------:R-:W-:Y:S05]  /*3720*/  @!P0 BRA `(.L_x_68) ;  /* 0x00000000008c8947 */ /* 0x000fea0003800000 */
[----:B------:R-:W-:-:S05]  /*3730*/  UMOV UR4, 0x10 ;  /* 0x0000001000047882 */ /* 0x000fca0000000000 */
[----:B------:R-:W-:Y:S04]  /*3740*/  DEPBAR.LE SB1, 0x36 ;  /* 0x00009d800000791a */ /* 0x000fe80000000000 */
[----:B------:R-:W1:Y:S02]  /*3750*/  UTCATOMSWS.2CTA.FIND_AND_SET.ALIGN UP0, UR4, UR4 ;  /* 0x00000004000475e3 */ /* 0x000e640008200800 */
[----:B-1----:R-:W-:Y:S01]  /*3760*/  MOV R10, UR4 ;  /* 0x00000004000a7c02 */ /* 0x002fe20008000f00 */
[----:B------:R-:W-:Y:S06]  /*3770*/  BRA.U UP0, `(.L_x_69) ;  /* 0x0000000100187547 */ /* 0x000fec000b800000 */
.L_x_70:
[----:B------:R-:W-:Y:S05]  /*3780*/  NANOSLEEP 0x64 ;  /* 0x000000640000795d */ /* 0x000fea0003800000 */
[----:B------:R-:W-:-:S05]  /*3790*/  UMOV UR4, 0x10 ;  /* 0x0000001000047882 */ /* 0x000fca0000000000 */
[----:B------:R-:W-:Y:S04]  /*37a0*/  DEPBAR.LE SB1, 0x36 ;  /* 0x00009d800000791a */ /* 0x000fe80000000000 */
[----:B------:R-:W1:Y:S02]  /*37b0*/  UTCATOMSWS.2CTA.FIND_AND_SET.ALIGN UP0, UR4, UR4 ;  /* 0x00000004000475e3 */ /* 0x000e640008200800 */
[----:B-1----:R-:W-:Y:S01]  /*37c0*/  MOV R10, UR4 ;  /* 0x00000004000a7c02 */ /* 0x002fe20008000f00 */
[----:B------:R-:W-:Y:S05]  /*37d0*/  BRA.U !UP0, `(.L_x_70) ;  /* 0xfffffffd08e87547 */ /* 0x000fea000b83ffff */
.L_x_69:
[----:B------:R-:W1:Y:S01]  /*37e0*/  LDS R6, [UR5+0x10] ;  /* 0x00001005ff067984 */ /* 0x000e620008000800 */
[----:B------:R-:W-:Y:S01]  /*37f0*/  IMAD.U32 R3, RZ, RZ, UR6 ;  /* 0x00000006ff037e24 */ /* 0x000fe2000f8e00ff */
[----:B------:R-:W-:-:S03]  /*3800*/  MOV R4, UR70 ;  /* 0x0000004600047c02 */ /* 0x000fc60008000f00 */
[----:B------:R-:W-:Y:S01]  /*3810*/  VIADD R3, R3, 0x160 ;  /* 0x0000016003037836 */ /* 0x000fe20000000000 */
[----:B-1----:R-:W-:-:S04]  /*3820*/  SHF.L.U32 R6, R6, 0x1f, RZ ;  /* 0x0000001f06067819 */ /* 0x002fc800000006ff */
[----:B------:R-:W1:Y:S02]  /*3830*/  SYNCS.PHASECHK.TRANS64.TRYWAIT P0, [UR5+0x8], R6 ;  /* 0x00000806ff0075a7 */ /* 0x000e640008001105 */
[----:B-1----:R-:W-:Y:S05]  /*3840*/  @P0 BRA `(.L_x_71) ;  /* 0x0000000000080947 */ /* 0x002fea0003800000 */
[----:B------:R-:W1:Y:S02]  /*3850*/  SYNCS.PHASECHK.TRANS64.TRYWAIT P0, [UR5+0x8], R6 ;  /* 0x00000806ff0075a7 */ /* 0x000e640008001105 */
[----:B-1----:R-:W-:Y:S05]  /*3860*/  @!P0 BRA `(.L_x_72) ;  /* 0x0000005c004c8947 */ /* 0x002fea0003800000 */
.L_x_71:
[----:B------:R-:W-:Y:S01]  /*3870*/  PRMT R4, R4, 0x654, R3 ;  /* 0x0000065404047816 */ /* 0x000fe20000000003 */
[----:B------:R-:W-:Y:S01]  /*3880*/  HFMA2 R3, -RZ, RZ, 0, 5.9604644775390625e-08 ;  /* 0x00000001ff037431 */ /* 0x000fe200000001ff */
[----:B------:R-:W-:Y:S01]  /*3890*/  UPRMT UR4, UR70, 0x654, UR7 ;  /* 0x0000065446047896 */ /* 0x000fe20008000007 */
[----:B------:R-:W-:Y:S02]  /*38a0*/  IMAD.MOV.U32 R7, RZ, RZ, 0xffff ;  /* 0x0000ffffff077424 */ /* 0x000fe400078e00ff */
[----:B-1----:R-:W-:Y:S02]  /*38b0*/  IMAD.MOV.U32 R6, RZ, RZ, 0x4 ;  /* 0x00000004ff067424 */ /* 0x002fe400078e00ff */
[----:B------:R-:W-:Y:S01]  /*38c0*/  IMAD.SHL.U32 R9, R10, 0x20, RZ ;  /* 0x000000200a097824 */ /* 0x000fe200078e00ff */
[----:B------:R-:W-:Y:S02]  /*38d0*/  MOV R5, UR4 ;  /* 0x0000000400057c02 */ /* 0x000fe40008000f00 */
[-C--:B------:R-:W-:Y:S01]  /*38e0*/  SHF.L.U32 R8, R7, R10.reuse, RZ ;  /* 0x0000000a07087219 */ /* 0x080fe200000006ff */
[----:B------:R1:W-:Y:S01]  /*38f0*/  SYNCS.ARRIVE.TRANS64.RED RZ, [UR4], R6 ;  /* 0x00000006ffff79a7 */ /* 0x0003e20008000404 */
[----:B------:R-:W-:Y:S01]  /*3900*/  SHF.L.U32 R7, R3, R10, RZ ;  /* 0x0000000a03077219 */ /* 0x000fe200000006ff */
[----:B------:R1:W-:Y:S04]  /*3910*/  STS [UR6+0x160], R9 ;  /* 0x00016009ff007988 */ /* 0x0003e80008000806 */
[----:B------:R1:W-:Y:S04]  /*3920*/  STAS [R4.64], R10 ;  /* 0x0000000a04007dbd */ /* 0x0003e8000c0008ff */
[----:B------:R1:W-:Y:S04]  /*3930*/  ATOMS.OR RZ, [UR5+0x14], R8 ;  /* 0x00001408ffff798c */ /* 0x0003e8000b000005 */
[----:B------:R1:W-:Y:S04]  /*3940*/  ATOMS.OR RZ, [UR5+0x18], R7 ;  /* 0x00001807ffff798c */ /* 0x0003e8000b000005 */
[----:B------:R1:W-:Y:S02]  /*3950*/  ATOMS.XOR RZ, [UR5+0x10], R3 ;  /* 0x00001003ffff798c */ /* 0x0003e4000b800005 */
.L_x_68:
[----:B------:R-:W-:Y:S05]  /*3960*/  BSYNC B0 ;  /* 0x0000000000007941 */ /* 0x000fea0003800000 */
.L_x_67:
[----:B------:R-:W-:Y:S05]  /*3970*/  BRA.U UP1, `(.L_x_73) ;  /* 0x00000001016c7547 */ /* 0x000fea000b800000 */
[----:B------:R-:W-:-:S03]  /*3980*/  UMOV UR4, 0xffffffff ;  /* 0xffffffff00047882 */ /* 0x000fc60000000000 */
[----:B------:R-:W-:Y:S05]  /*3990*/  BRA.DIV UR4, `(.L_x_74) ;  /* 0x0000005e04187947 */ /* 0x000fea000b800000 */
[----:B------:R-:W-:-:S13]  /*39a0*/  ELECT P0, URZ, PT ;  /* 0x0000000000ff782f */ /* 0x000fda0003800000 */
.L_x_170:
[----:B------:R-:W-:Y:S05]  /*39b0*/  @!P0 BRA `(.L_x_73) ;  /* 0x00000000005c8947 */ /* 0x000fea0003800000 */
[----:B-1----:R-:W1:Y:S02]  /*39c0*/  LDS R4, [UR5+0x10] ;  /* 0x00001005ff047984 */ /* 0x002e640008000800 */
[----:B-1----:R-:W-:-:S04]  /*39d0*/  SHF.L.U32 R4, R4, 0x1f, RZ ;  /* 0x0000001f04047819 */ /* 0x002fc800000006ff */
[----:B------:R-:W1:Y:S02]  /*39e0*/  SYNCS.PHASECHK.TRANS64.TRYWAIT P0, [UR5+0x8], R4 ;  /* 0x00000804ff0075a7 */ /* 0x000e640008001105 */
[----:B-1----:R-:W-:Y:S05]  /*39f0*/  @P0 BRA `(.L_x_75) ;  /* 0x0000000000080947 */ /* 0x002fea0003800000 */
[----:B------:R-:W1:Y:S02]  /*3a00*/  SYNCS.PHASECHK.TRANS64.TRYWAIT P0, [UR5+0x8], R4 ;  /* 0x00000804ff0075a7 */ /* 0x000e640008001105 */
[----:B-1----:R-:W-:Y:S05]  /*3a10*/  @!P0 BRA `(.L_x_76) ;  /* 0x0000005c001c8947 */ /* 0x002fea0003800000 */
.L_x_75:
[----:B------:R-:W2:Y:S01]  /*3a20*/  LDS R6, [UR6+0x160] ;  /* 0x00016006ff067984 */ /* 0x000ea20008000800 */
[----:B-1----:R-:W-:Y:S02]  /*3a30*/  HFMA2 R3, -RZ, RZ, 0, 5.9604644775390625e-08 ;  /* 0x00000001ff037431 */ /* 0x002fe400000001ff */
[----:B------:R-:W-:Y:S01]  /*3a40*/  IMAD.MOV.U32 R4, RZ, RZ, 0xffff ;  /* 0x0000ffffff047424 */ /* 0x000fe200078e00ff */
[----:B------:R-:W-:Y:S01]  /*3a50*/  UPRMT UR4, UR70, 0x654, UR7 ;  /* 0x0000065446047896 */ /* 0x000fe20008000007 */
[----:B--2---:R-:W-:-:S03]  /*3a60*/  IMAD.SHL.U32 R5, R6, 0x20, RZ ;  /* 0x0000002006057824 */ /* 0x004fc600078e00ff */
[-C--:B------:R-:W-:Y:S02]  /*3a70*/  SHF.L.U32 R4, R4, R6.reuse, RZ ;  /* 0x0000000604047219 */ /* 0x080fe400000006ff */
[----:B------:R-:W-:Y:S01]  /*3a80*/  SHF.L.U32 R6, R3, R6, RZ ;  /* 0x0000000603067219 */ /* 0x000fe200000006ff */
[----:B------:R2:W-:Y:S04]  /*3a90*/  STS [UR6+0x160], R5 ;  /* 0x00016005ff007988 */ /* 0x0005e80008000806 */
[----:B------:R2:W-:Y:S04]  /*3aa0*/  ATOMS.OR RZ, [UR5+0x14], R4 ;  /* 0x00001404ffff798c */ /* 0x0005e8000b000005 */
[----:B------:R2:W-:Y:S01]  /*3ab0*/  ATOMS.OR RZ, [UR5+0x18], R6 ;  /* 0x00001806ffff798c */ /* 0x0005e2000b000005 */
[----:B------:R-:W-:Y:S03]  /*3ac0*/  SYNCS.ARRIVE.TRANS64.RED.A1T0 RZ, [UR4], RZ ;  /* 0x000000ffffff79a7 */ /* 0x000fe60008100404 */
[----:B------:R2:W-:Y:S01]  /*3ad0*/  ATOMS.XOR RZ, [UR5+0x10], R3 ;  /* 0x00001003ffff798c */ /* 0x0005e2000b800005 */
[----:B------:R-:W-:Y:S05]  /*3ae0*/  BRA `(.L_x_73) ;  /* 0x0000000000107947 */ /* 0x000fea0003800000 */
.L_x_66:
[----:B------:R-:W-:Y:S02]  /*3af0*/  MOV R3, 0xffffffff ;  /* 0xffffffff00037802 */ /* 0x000fe40000000f00 */
[----:B------:R-:W-:-:S03]  /*3b00*/  MOV R4, 0x3b30 ;  /* 0x00003b3000047802 */ /* 0x000fc60000000f00 */
[----:B------:R1:W-:Y:S04]  /*3b10*/  STS [UR6+0x160], R3 ;  /* 0x00016003ff007988 */ /* 0x0003e80008000806 */
[----:B-1---5:R-:W-:Y:S05]  /*3b20*/  CALL.REL.NOINC `($__internal_1_$__cuda_sm10x_tcgen05_guardrail_trap_phase_invalid_during_alloc) ;  /* 0x00000060004c7944 */ /* 0x022fea0003c00000 */
.L_x_73:
[----:B------:R-:W-:Y:S05]  /*3b30*/  WARPSYNC.ALL ;  /* 0x0000000000007948 */ /* 0x000fea0003800000 */
[----:B------:R-:W3:Y:S01]  /*3b40*/  S2UR UR31, SR_CgaCtaId ;  /* 0x00000000001f79c3 */ /* 0x000ee20000008800 */
[----:B------:R-:W-:Y:S01]  /*3b50*/  UMOV UR4, 0x400 ;  /* 0x0000040000047882 */ /* 0x000fe20000000000 */
[----:B------:R-:W-:-:S06]  /*3b60*/  NOP ;  /* 0x0000000000007918 */ /* 0x000fcc0000000000 */
[----:B------:R-:W-:Y:S06]  /*3b70*/  BAR.ARV 0x6, 0xa0 ;  /* 0x0182800000007b1d */ /* 0x000fec0000002000 */
[----:B------:R-:W4:Y:S01]  /*3b80*/  LDCU UR11, c[0x0][0x38c] ;  /* 0x00007180ff0b77ac */ /* 0x000f220008000800 */
[----:B------:R-:W-:Y:S01]  /*3b90*/  LOP3.LUT R2, R2, 0xffff, RZ, 0xc0, !PT ;  /* 0x0000ffff02027812 */ /* 0x000fe200078ec0ff */
[----:B-1----:R-:W-:Y:S01]  /*3ba0*/  IMAD.MOV.U32 R10, RZ, RZ, 0x1 ;  /* 0x00000001ff0a7424 */ /* 0x002fe200078e00ff */
[----:B------:R-:W-:Y:S02]  /*3bb0*/  LOP3.LUT R0, R0, 0xffff, RZ, 0xc0, !PT ;  /* 0x0000ffff00007812 */ /* 0x000fe400078ec0ff */
[----:B------:R-:W-:-:S02]  /*3bc0*/  CS2R R8, SRZ ;  /* 0x0000000000087805 */ /* 0x000fc4000001ff00 */
[----:B------:R-:W-:Y:S01]  /*3bd0*/  R2UR UR38, R2 ;  /* 0x00000000022672ca */ /* 0x000fe200000e0000 */
[----:B------:R-:W1:Y:S01]  /*3be0*/  LDCU UR61, c[0x0][0x370] ;  /* 0x00006e00ff3d77ac */ /* 0x000e620008000800 */
[----:B------:R-:W-:Y:S01]  /*3bf0*/  R2UR UR63, R0 ;  /* 0x00000000003f72ca */ /* 0x000fe200000e0000 */
[----:B---3--:R-:W-:Y:S01]  /*3c00*/  ULEA UR31, UR31, UR4, 0x18 ;  /* 0x000000041f1f7291 */ /* 0x008fe2000f8ec0ff */
[----:B------:R-:W-:Y:S01]  /*3c10*/  UMOV UR59, URZ ;  /* 0x000000ff003b7c82 */ /* 0x000fe20008000000 */
[----:B------:R-:W-:Y:S02]  /*3c20*/  UISETP.GE.AND UP5, UPT, UR39, 0x1, UPT ;  /* 0x000000012700788c */ /* 0x000fe4000bfa6270 */
[----:B------:R-:W-:Y:S02]  /*3c30*/  UIADD3 UR6, UPT, UPT, UR31, 0x6400, URZ ;  /* 0x000064001f067890 */ /* 0x000fe4000fffe0ff */
[----:B------:R-:W-:-:S03]  /*3c40*/  UIADD3 UR5, UPT, UPT, UR31, 0x2a400, URZ ;  /* 0x0002a4001f057890 */ /* 0x000fc6000fffe0ff */
[----:B--2---:R-:W2:Y:S01]  /*3c50*/  LDS R3, [UR31+0x160] ;  /* 0x0001601fff037984 */ /* 0x004ea20008000800 */
[----:B----4-:R-:W-:Y:S02]  /*3c60*/  UIADD3 UR11, UPT, UPT, UR11, 0x7f, URZ ;  /* 0x0000007f0b0b7890 */ /* 0x010fe4000fffe0ff */
[----:B------:R-:W-:Y:S02]  /*3c70*/  UIADD3 UR4, UPT, UPT, UR31, 0x33400, URZ ;  /* 0x000334001f047890 */ /* 0x000fe4000fffe0ff */
[----:B------:R-:W-:Y:S02]  /*3c80*/  UIADD3 UR7, UPT, UPT, UR31, 0x34600, URZ ;  /* 0x000346001f077890 */ /* 0x000fe4000fffe0ff */
[----:B------:R-:W-:Y:S02]  /*3c90*/  USHF.R.U32.HI UR10, URZ, 0x4, UR6 ;  /* 0x00000004ff0a7899 */ /* 0x000fe40008011606 */
[----:B------:R-:W-:Y:S02]  /*3ca0*/  USHF.R.U32.HI UR8, URZ, 0x4, UR5 ;  /* 0x00000004ff087899 */ /* 0x000fe40008011605 */
[----:B------:R-:W-:-:S02]  /*3cb0*/  USHF.R.S32.HI UR9, URZ, 0x1f, UR11 ;  /* 0x0000001fff097899 */ /* 0x000fc4000801140b */
[----:B------:R-:W-:Y:S02]  /*3cc0*/  USHF.R.U32.HI UR6, URZ, 0x4, UR4 ;  /* 0x00000004ff067899 */ /* 0x000fe40008011604 */
[----:B------:R-:W-:Y:S02]  /*3cd0*/  USHF.R.U32.HI UR5, URZ, 0x4, UR7 ;  /* 0x00000004ff057899 */ /* 0x000fe40008011607 */
[----:B------:R-:W-:Y:S02]  /*3ce0*/  ULEA.HI UR4, UR9, UR11, URZ, 0x7 ;  /* 0x0000000b09047291 */ /* 0x000fe4000f8f38ff */
[----:B------:R-:W-:Y:S02]  /*3cf0*/  ULOP3.LUT UR6, UR6, 0x3fff, URZ, 0xc0, !UPT ;  /* 0x00003fff06067892 */ /* 0x000fe4000f8ec0ff */
[----:B------:R-:W-:Y:S02]  /*3d00*/  ULOP3.LUT UR5, UR5, 0x3fff, URZ, 0xc0, !UPT ;  /* 0x00003fff05057892 */ /* 0x000fe4000f8ec0ff */
[----:B------:R-:W-:-:S02]  /*3d10*/  USHF.R.S32.HI UR62, URZ, 0x7, UR4 ;  /* 0x00000007ff3e7899 */ /* 0x000fc40008011404 */
[----:B------:R-:W-:Y:S02]  /*3d20*/  ULOP3.LUT UR54, UR6, 0x10000, URZ, 0xfc, !UPT ;  /* 0x0001000006367892 */ /* 0x000fe4000f8efcff */
[----:B------:R-:W-:Y:S02]  /*3d30*/  ULOP3.LUT UR55, UR5, 0x10000, URZ, 0xfc, !UPT ;  /* 0x0001000005377892 */ /* 0x000fe4000f8efcff */
[----:B------:R-:W-:Y:S02]  /*3d40*/  ULOP3.LUT UR10, UR10, 0x3fff, URZ, 0xc0, !UPT ;  /* 0x00003fff0a0a7892 */ /* 0x000fe4000f8ec0ff */
[----:B------:R-:W-:Y:S02]  /*3d50*/  ULOP3.LUT UR8, UR8, 0x3fff, URZ, 0xc0, !UPT ;  /* 0x00003fff08087892 */ /* 0x000fe4000f8ec0ff */
[----:B------:R-:W-:Y:S02]  /*3d60*/  UISETP.LT.AND UP0, UPT, UR62, 0x1, UPT ;  /* 0x000000013e00788c */ /* 0x000fe4000bf01270 */
[----:B------:R-:W-:Y:S01]  /*3d70*/  UISETP.NE.AND UP4, UPT, UR39, 0x1, UPT ;  /* 0x000000012700788c */ /* 0x000fe2000bf85270 */
[----:B------:R-:W3:Y:S01]  /*3d80*/  LDCU UR60, c[0x0][0x374] ;  /* 0x00006e80ff3c77ac */ /* 0x000ee20008000800 */
[----:B--2---:R-:W-:Y:S01]  /*3d90*/  R2UR UR32, R3 ;  /* 0x00000000032072ca */ /* 0x004fe200000e0000 */
[----:B------:R-:W-:Y:S01]  /*3da0*/  IMAD.MOV.U32 R3, RZ, RZ, RZ ;  /* 0x000000ffff037224 */ /* 0x000fe200078e00ff */
[----:B------:R-:W-:-:S02]  /*3db0*/  ULOP3.LUT UR52, UR10, 0x10000, URZ, 0xfc, !UPT ;  /* 0x000100000a347892 */ /* 0x000fc4000f8efcff */
[----:B------:R-:W-:Y:S02]  /*3dc0*/  ULOP3.LUT UR53, UR8, 0x10000, URZ, 0xfc, !UPT ;  /* 0x0001000008357892 */ /* 0x000fe4000f8efcff */
[----:B------:R-:W-:Y:S02]  /*3dd0*/  USEL UR68, UR62, 0x1, !UP0 ;  /* 0x000000013e447887 */ /* 0x000fe4000c000000 */
[----:B------:R-:W-:Y:S01]  /*3de0*/  UISETP.NE.AND UP3, UPT, UR71, URZ, UPT ;  /* 0x000000ff4700728c */ /* 0x000fe2000bf65270 */
[----:B------:R-:W-:Y:S01]  /*3df0*/  UMOV UR29, URZ ;  /* 0x000000ff001d7c82 */ /* 0x000fe20008000000 */
[----:B------:R-:W-:-:S03]  /*3e00*/  UMOV UR27, URZ ;  /* 0x000000ff001b7c82 */ /* 0x000fc60008000000 */
[----:B------:R-:W-:Y:S02]  /*3e10*/  UIADD3 UR44, UPT, UPT, UR32, 0x80, URZ ;  /* 0x00000080202c7890 */ /* 0x000fe4000fffe0ff */
[----:B------:R-:W-:Y:S02]  /*3e20*/  UIADD3 UR50, UPT, UPT, UR32, 0x40000080, URZ ;  /* 0x4000008020327890 */ /* 0x000fe4000fffe0ff */
[----:B------:R-:W-:Y:S02]  /*3e30*/  UIADD3 UR48, UPT, UPT, UR32, -0x7fffff80, URZ ;  /* 0x8000008020307890 */ /* 0x000fe4000fffe0ff */
[----:B------:R-:W-:Y:S02]  /*3e40*/  UIADD3 UR46, UPT, UPT, UR32, -0x3fffff80, URZ ;  /* 0xc0000080202e7890 */ /* 0x000fe4000fffe0ff */
[----:B------:R-:W-:Y:S02]  /*3e50*/  USHF.R.U32.HI UR7, URZ, 0x11, UR44 ;  /* 0x00000011ff077899 */ /* 0x000fe4000801162c */
[----:B------:R-:W-:-:S02]  /*3e60*/  USHF.R.U32.HI UR6, URZ, 0x11, UR50 ;  /* 0x00000011ff067899 */ /* 0x000fc40008011632 */
[----:B------:R-:W-:Y:S02]  /*3e70*/  USHF.R.U32.HI UR5, URZ, 0x11, UR48 ;  /* 0x00000011ff057899 */ /* 0x000fe40008011630 */
[----:B------:R-:W-:Y:S02]  /*3e80*/  USHF.R.U32.HI UR4, URZ, 0x11, UR46 ;  /* 0x00000011ff047899 */ /* 0x000fe4000801162e */
[----:B------:R-:W-:Y:S02]  /*3e90*/  ULOP3.LUT UR7, UR7, 0x6000, URZ, 0xc0, !UPT ;  /* 0x0000600007077892 */ /* 0x000fe4000f8ec0ff */
[----:B------:R-:W-:Y:S02]  /*3ea0*/  ULOP3.LUT UR6, UR6, 0x6000, URZ, 0xc0, !UPT ;  /* 0x0000600006067892 */ /* 0x000fe4000f8ec0ff */
[----:B------:R-:W-:Y:S02]  /*3eb0*/  ULOP3.LUT UR5, UR5, 0x6000, URZ, 0xc0, !UPT ;  /* 0x0000600005057892 */ /* 0x000fe4000f8ec0ff */
[----:B------:R-:W-:-:S02]  /*3ec0*/  ULOP3.LUT UR4, UR4, 0x6000, URZ, 0xc0, !UPT ;  /* 0x0000600004047892 */ /* 0x000fc4000f8ec0ff */
[----:B------:R-:W-:Y:S02]  /*3ed0*/  UIADD3 UR69, UPT, UPT, UR32, 0x84, URZ ;  /* 0x0000008420457890 */ /* 0x000fe4000fffe0ff */
[----:B------:R-:W-:Y:S02]  /*3ee0*/  ULOP3.LUT UR67, UR7, 0x1090, URZ, 0xfc, !UPT ;  /* 0x0000109007437892 */ /* 0x000fe4000f8efcff */
[----:B------:R-:W-:Y:S02]  /*3ef0*/  ULOP3.LUT UR66, UR6, 0x1090, URZ, 0xfc, !UPT ;  /* 0x0000109006427892 */ /* 0x000fe4000f8efcff */
[----:B------:R-:W-:Y:S02]  /*3f00*/  ULOP3.LUT UR65, UR5, 0x1090, URZ, 0xfc, !UPT ;  /* 0x0000109005417892 */ /* 0x000fe4000f8efcff */
[----:B-1-3--:R-:W-:-:S12]  /*3f10*/  ULOP3.LUT UR64, UR4, 0x1090, URZ, 0xfc, !UPT ;  /* 0x0000109004407892 */ /* 0x00afd8000f8efcff */
.L_x_86:
[C---:B------:R-:W-:Y:S02]  /*3f20*/  LEA R2, R9.reuse, UR31, 0x3 ;  /* 0x0000001f09027c11 */ /* 0x040fe4000f8e18ff */
[----:B------:R-:W-:Y:S02]  /*3f30*/  SHF.L.U32 R5, R8, 0x1f, RZ ;  /* 0x0000001f08057819 */ /* 0x000fe400000006ff */
[----:B------:R-:W-:Y:S02]  /*3f40*/  LEA R6, R9, UR31, 0x4 ;  /* 0x0000001f09067c11 */ /* 0x000fe4000f8e20ff */
[----:B------:R-:W1:Y:S02]  /*3f50*/  SYNCS.PHASECHK.TRANS64.TRYWAIT P0, [R2+URZ+0xd0], R5 ;  /* 0x0000d005020075a7 */ /* 0x000e6400080011ff */
[----:B-1-3--:R-:W-:Y:S05]  /*3f60*/  @!P0 BRA `(.L_x_77) ;  /* 0x0000005400e08947 */ /* 0x00afea0003800000 */
.L_x_171:
[----:B-1----:R-:W1:Y:S01]  /*3f70*/  LDS.128 R4, [R6+0x140] ;  /* 0x0001400006047984 */ /* 0x002e620000000c00 */
[----:B------:R-:W-:Y:S01]  /*3f80*/  @!PT LDS RZ, [RZ] ;  /* 0x00000000fffff984 */ /* 0x000fe20000000800 */
[----:B------:R-:W-:Y:S01]  /*3f90*/  @!PT LDS RZ, [RZ] ;  /* 0x00000000fffff984 */ /* 0x000fe20000000800 */
[----:B------:R-:W-:Y:S01]  /*3fa0*/  @!PT LDS RZ, [RZ] ;  /* 0x00000000fffff984 */ /* 0x000fe20000000800 */
[----:B------:R-:W-:Y:S01]  /*3fb0*/  @!PT LDS RZ, [RZ] ;  /* 0x00000000fffff984 */ /* 0x000fe20000000800 */
[----:B------:R2:W-:Y:S06]  /*3fc0*/  MEMBAR.ALL.CTA ;  /* 0x0000000000007992 */ /* 0x0005ec0000008000 */
[----:B--2---:R-:W2:Y:S01]  /*3fd0*/  FENCE.VIEW.ASYNC.S ;  /* 0x00000000000073c6 */ /* 0x004ea20000000000 */
[----:B-1----:R-:W-:-:S13]  /*3fe0*/  LOP3.LUT P0, RZ, R6, 0x1, RZ, 0xc0, !PT ;  /* 0x0000000106ff7812 */ /* 0x002fda000780c0ff */
[----:B--2---:R-:W-:Y:S01]  /*3ff0*/  VOTEU.ANY UP2, P0 ;  /* 0x0000000000ff7886 */ /* 0x004fe20000040100 */
[----:B------:R-:W-:-:S13]  /*4000*/  PLOP3.LUT P0, PT, PT, PT, UP2, 0x80, 0x8 ;  /* 0x000000000008781c */ /* 0x000fda0003f0f028 */
[----:B------:R-:W-:Y:S02]  /*4010*/  @P0 MOV R0, R4 ;  /* 0x0000000400000202 */ /* 0x000fe40000000f00 */
[----:B------:R-:W-:Y:S02]  /*4020*/  @P0 LOP3.LUT R4, R5, 0xffff, RZ, 0xc0, !PT ;  /* 0x0000ffff05040812 */ /* 0x000fe400078ec0ff */
[----:B------:R-:W-:Y:S01]  /*4030*/  @P0 R2UR UR5, R0 ;  /* 0x00000000000502ca */ /* 0x000fe200000e0000 */
[----:B------:R-:W-:Y:S01]  /*4040*/  VIADD R0, R2, 0xe0 ;  /* 0x000000e002007836 */ /* 0x000fe20000000000 */
[----:B------:R-:W-:-:S04]  /*4050*/  @P0 R2UR UR4, R4 ;  /* 0x00000000040402ca */ /* 0x000fc800000e0000 */
[----:B------:R-:W-:-:S04]  /*4060*/  PRMT R0, RZ, 0x654, R0 ;  /* 0x00000654ff007816 */ /* 0x000fc80000000000 */
[----:B------:R1:W-:Y:S03]  /*4070*/  SYNCS.ARRIVE.TRANS64.RED.A1T0 RZ, [R0+URZ], RZ ;  /* 0x000000ff00ff79a7 */ /* 0x0003e600081004ff */
[----:B------:R-:W-:Y:S02]  /*4080*/  @UP2 UMOV UR58, UR5 ;  /* 0x00000005003a2c82 */ /* 0x000fe40008000000 */
[----:B------:R-:W-:Y:S01]  /*4090*/  @UP2 UMOV UR56, UR4 ;  /* 0x0000000400382c82 */ /* 0x000fe20008000000 */
[----:B------:R-:W-:Y:S05]  /*40a0*/  BRA.U !UP5, `(.L_x_78) ;  /* 0x000000010dd07547 */ /* 0x000fea000b800000 */
[----:B------:R-:W2:Y:S01]  /*40b0*/  LDCU.128 UR12, c[0x0][0xf10] ;  /* 0x0001e200ff0c77ac */ /* 0x000ea20008000c00 */
[----:B------:R-:W3:Y:S01]  /*40c0*/  LDCU UR21, c[0x0][0xf20] ;  /* 0x0001e400ff1577ac */ /* 0x000ee20008000800 */
[----:B------:R-:W4:Y:S01]  /*40d0*/  LDCU UR20, c[0x0][0xf0c] ;  /* 0x0001e180ff1477ac */ /* 0x000f220008000800 */
[----:B------:R-:W1:Y:S01]  /*40e0*/  LDCU.64 UR8, c[0x0][0xf28] ;  /* 0x0001e500ff0877ac */ /* 0x000e620008000a00 */
[----:B--2---:R-:W-:Y:S02]  /*40f0*/  UIMAD.WIDE.U32 UR6, UR60, UR15, URZ ;  /* 0x0000000f3c0672a5 */ /* 0x004fe4000f8e00ff */
[----:B------:R-:W-:Y:S02]  /*4100*/  UIMAD.WIDE.U32 UR4, UR61, UR12, URZ ;  /* 0x0000000c3d0472a5 */ /* 0x000fe4000f8e00ff */
[----:B------:R-:W-:Y:S02]  /*4110*/  UISETP.NE.AND UP0, UPT, UR14, 0x1, UPT ;  /* 0x000000010e00788c */ /* 0x000fe4000bf05270 */
[----:B------:R-:W-:Y:S01]  /*4120*/  UIMAD.WIDE.U32 UR18, UR56, UR15, URZ ;  /* 0x0000000f381272a5 */ /* 0x000fe2000f8e00ff */
[----:B------:R-:W-:-:S02]  /*4130*/  UMOV UR6, UR7 ;  /* 0x0000000700067c82 */ /* 0x000fc40008000000 */
[----:B------:R-:W-:Y:S01]  /*4140*/  UMOV UR4, UR5 ;  /* 0x0000000500047c82 */ /* 0x000fe20008000000 */
[----:B---3--:R-:W-:Y:S02]  /*4150*/  USHF.R.U32.HI UR6, URZ, UR21, UR6 ;  /* 0x00000015ff067299 */ /* 0x008fe40008011606 */
[----:B----4-:R-:W-:Y:S02]  /*4160*/  UISETP.NE.AND UP1, UPT, UR20, 0x1, UPT ;  /* 0x000000011400788c */ /* 0x010fe4000bf25270 */
[----:B------:R-:W-:Y:S02]  /*4170*/  USHF.R.U32.HI UR4, URZ, UR13, UR4 ;  /* 0x0000000dff047299 */ /* 0x000fe40008011604 */
[----:B------:R-:W-:Y:S02]  /*4180*/  USEL UR5, UR60, UR6, !UP0 ;  /* 0x000000063c057287 */ /* 0x000fe4000c000000 */
[----:B------:R-:W-:Y:S02]  /*4190*/  USEL UR6, UR61, UR4, !UP1 ;  /* 0x000000043d067287 */ /* 0x000fe4000c800000 */
[----:B-1----:R-:W-:Y:S01]  /*41a0*/  UIMAD.WIDE.U32 UR10, UR5, UR8, URZ ;  /* 0x00000008050a72a5 */ /* 0x002fe2000f8e00ff */
[----:B------:R-:W-:Y:S01]  /*41b0*/  UMOV UR4, UR19 ;  /* 0x0000001300047c82 */ /* 0x000fe20008000000 */
[----:B------:R-:W-:-:S02]  /*41c0*/  UIMAD.WIDE.U32 UR16, UR58, UR12, URZ ;  /* 0x0000000c3a1072a5 */ /* 0x000fc4000f8e00ff */
        /* <DEDUP_REMOVED lines=34> */
.L_x_78:
[----:B------:R-:W2:Y:S02]  /*43f0*/  LDCU UR4, c[0x0][0xf30] ;  /* 0x0001e600ff0477ac */ /* 0x000ea40008000800 */
[----:B--2---:R-:W-:-:S09]  /*4400*/  UISETP.NE.AND UP0, UPT, UR4, 0x1, UPT ;  /* 0x000000010400788c */ /* 0x004fd2000bf05270 */
[----:B------:R-:W-:Y:S05]  /*4410*/  BRA.U UP0, `(.L_x_79) ;  /* 0x00000001003c7547 */ /* 0x000fea000b800000 */
[----:B------:R-:W2:Y:S01]  /*4420*/  LDCU.128 UR8, c[0x0][0xf10] ;  /* 0x0001e200ff0877ac */ /* 0x000ea20008000c00 */
[----:B------:R-:W3:Y:S01]  /*4430*/  LDCU UR12, c[0x0][0xf0c] ;  /* 0x0001e180ff0c77ac */ /* 0x000ee20008000800 */
[----:B------:R-:W4:Y:S01]  /*4440*/  LDCU UR13, c[0x0][0xf20] ;  /* 0x0001e400ff0d77ac */ /* 0x000f220008000800 */
[----:B--2---:R-:W-:Y:S02]  /*4450*/  UIMAD.WIDE.U32 UR6, UR58, UR8, URZ ;  /* 0x000000083a0672a5 */ /* 0x004fe4000f8e00ff */
[----:B------:R-:W-:Y:S02]  /*4460*/  UIMAD.WIDE.U32 UR4, UR56, UR11, URZ ;  /* 0x0000000b380472a5 */ /* 0x000fe4000f8e00ff */
[----:B---3--:R-:W-:Y:S02]  /*4470*/  UISETP.NE.AND UP0, UPT, UR12, 0x1, UPT ;  /* 0x000000010c00788c */ /* 0x008fe4000bf05270 */
[----:B------:R-:W-:Y:S01]  /*4480*/  UISETP.NE.AND UP1, UPT, UR10, 0x1, UPT ;  /* 0x000000010a00788c */ /* 0x000fe2000bf25270 */
[----:B------:R-:W-:-:S02]  /*4490*/  UMOV UR6, UR7 ;  /* 0x0000000700067c82 */ /* 0x000fc40008000000 */
[----:B------:R-:W-:Y:S01]  /*44a0*/  UMOV UR4, UR5 ;  /* 0x0000000500047c82 */ /* 0x000fe20008000000 */
[----:B------:R-:W-:Y:S02]  /*44b0*/  USHF.R.U32.HI UR9, URZ, UR9, UR6 ;  /* 0x00000009ff097299 */ /* 0x000fe40008011606 */
[----:B----4-:R-:W-:Y:S02]  /*44c0*/  USHF.R.U32.HI UR4, URZ, UR13, UR4 ;  /* 0x0000000dff047299 */ /* 0x010fe40008011604 */
[----:B------:R-:W-:Y:S02]  /*44d0*/  USEL UR5, UR58, UR9, !UP0 ;  /* 0x000000093a057287 */ /* 0x000fe4000c000000 */
[----:B------:R-:W-:-:S04]  /*44e0*/  USEL UR4, UR56, UR4, !UP1 ;  /* 0x0000000438047287 */ /* 0x000fc8000c800000 */
[----:B------:R-:W-:-:S04]  /*44f0*/  UIADD3 UR4, UPT, UPT, UR5, -UR4, URZ ;  /* 0x8000000405047290 */ /* 0x000fc8000fffe0ff */
[----:B------:R-:W-:-:S12]  /*4500*/  UIMAD UR56, UR4, UR10, UR56 ;  /* 0x0000000a043872a4 */ /* 0x000fd8000f8e0238 */
.L_x_79:
[----:B------:R-:W-:Y:S01]  /*4510*/  IADD3 R9, PT, PT, R9, 0x1, RZ ;  /* 0x0000000109097810 */ /* 0x000fe20007ffe0ff */
[----:B------:R-:W-:Y:S06]  /*4520*/  BRA.U UP3, `(.L_x_80) ;  /* 0x0000000503807547 */ /* 0x000fec000b800000 */
[----:B------:R-:W2:Y:S01]  /*4530*/  LDCU UR4, c[0x0][0x38c] ;  /* 0x00007180ff0477ac */ /* 0x000ea20008000800 */
[----:B------:R-:W-:Y:S02]  /*4540*/  PLOP3.LUT P1, PT, PT, PT, PT, 0x80, 0x8 ;  /* 0x000000000008781c */ /* 0x000fe40003f2f070 */
[----:B------:R-:W-:Y:S01]  /*4550*/  SHF.L.U32 R5, R10, 0x1f, RZ ;  /* 0x0000001f0a057819 */ /* 0x000fe200000006ff */
[----:B------:R-:W-:Y:S02]  /*4560*/  ULEA UR57, UR59, UR31, 0x3 ;  /* 0x0000001f3b397291 */ /* 0x000fe4000f8e18ff */
[----:B------:R-:W-:Y:S02]  /*4570*/  ULEA UR11, UR59, UR32, 0x6 ;  /* 0x000000203b0b7291 */ /* 0x000fe4000f8e30ff */
[----:B--2---:R-:W-:-:S06]  /*4580*/  UISETP.GE.AND UP0, UPT, UR4, 0x1, UPT ;  /* 0x000000010400788c */ /* 0x004fcc000bf06270 */
[----:B------:R-:W-:-:S05]  /*4590*/  PLOP3.LUT P0, PT, PT, PT, UP0, 0x80, 0x8 ;  /* 0x000000000008781c */ /* 0x000fca0003f0f008 */
[----:B------:R-:W-:-:S08]  /*45a0*/  @UP0 ULEA UR4, UR29, UR31, 0x3 ;  /* 0x0000001f1d040291 */ /* 0x000fd0000f8e18ff */
[----:B-1----:R-:W-:-:S04]  /*45b0*/  @P0 SHF.L.U32 R0, R3, 0x1f, RZ ;  /* 0x0000001f03000819 */ /* 0x002fc800000006ff */
[----:B------:R1:W2:Y:S01]  /*45c0*/  @P0 SYNCS.PHASECHK.TRANS64.TRYWAIT P1, [UR4], R0 ;  /* 0x00000000ff0005a7 */ /* 0x0002a20008021104 */
[----:B------:R-:W-:-:S04]  /*45d0*/  ULEA.HI UR4, UR26, UR26, URZ, 0x1 ;  /* 0x0000001a1a047291 */ /* 0x000fc8000f8f08ff */
[----:B------:R-:W-:-:S04]  /*45e0*/  ULOP3.LUT UR4, UR4, 0x7ffffffe, URZ, 0xc0, !UPT ;  /* 0x7ffffffe04047892 */ /* 0x000fc8000f8ec0ff */
[----:B------:R-:W-:-:S04]  /*45f0*/  UIADD3 UR4, UPT, UPT, -UR4, UR26, URZ ;  /* 0x0000001a04047290 */ /* 0x000fc8000fffe1ff */
[----:B------:R-:W-:Y:S01]  /*4600*/  ULEA UR45, UR4, UR69, 0x1 ;  /* 0x00000045042d7291 */ /* 0x000fe2000f8e08ff */
[----:B------:R-:W3:Y:S02]  /*4610*/  SYNCS.PHASECHK.TRANS64.TRYWAIT P0, [UR57+0x100], R5 ;  /* 0x00010005ff0075a7 */ /* 0x000ee40008001139 */
[----:B-123--:R-:W-:Y:S09]  /*4620*/  @!P0 BRA `(.L_x_81) ;  /* 0x0000005000448947 */ /* 0x00eff20003800000 */
.L_x_173:
[----:B------:R-:W-:Y:S01]  /*4630*/  UMOV UR33, UR27 ;  /* 0x0000001b00217c82 */ /* 0x000fe20008000000 */
[----:B------:R-:W-:Y:S05]  /*4640*/  BRA.U !UP0, `(.L_x_82) ;  /* 0x0000000508287547 */ /* 0x000fea000b800000 */
[----:B------:R-:W-:Y:S02]  /*4650*/  USHF.R.U32.HI UR4, URZ, 0x1a, UR45 ;  /* 0x0000001aff047899 */ /* 0x000fe4000801162d */
[----:B------:R-:W-:Y:S02]  /*4660*/  UIADD3 UR51, UPT, UPT, UR45, 0x40000000, URZ ;  /* 0x400000002d337890 */ /* 0x000fe4000fffe0ff */
[----:B------:R-:W-:Y:S02]  /*4670*/  ULOP3.LUT UR49, UR45, 0x80000000, URZ, 0x3c, !UPT ;  /* 0x800000002d317892 */ /* 0x000fe4000f8e3cff */
[----:B------:R-:W-:Y:S02]  /*4680*/  UIADD3 UR47, UPT, UPT, UR45, -0x40000000, URZ ;  /* 0xc00000002d2f7890 */ /* 0x000fe4000fffe0ff */
[----:B------:R-:W-:Y:S02]  /*4690*/  ULOP3.LUT UR42, UR4, 0x30, URZ, 0xc0, !UPT ;  /* 0x00000030042a7892 */ /* 0x000fe4000f8ec0ff */
[----:B------:R-:W-:-:S02]  /*46a0*/  USHF.R.U32.HI UR6, URZ, 0x1a, UR51 ;  /* 0x0000001aff067899 */ /* 0x000fc40008011633 */
[----:B------:R-:W-:Y:S02]  /*46b0*/  USHF.R.U32.HI UR5, URZ, 0x1a, UR49 ;  /* 0x0000001aff057899 */ /* 0x000fe40008011631 */
[----:B------:R-:W-:Y:S02]  /*46c0*/  USHF.R.U32.HI UR4, URZ, 0x1a, UR47 ;  /* 0x0000001aff047899 */ /* 0x000fe4000801162f */
[----:B------:R-:W-:Y:S02]  /*46d0*/  ULOP3.LUT UR6, UR6, 0x30, URZ, 0xc0, !UPT ;  /* 0x0000003006067892 */ /* 0x000fe4000f8ec0ff */
[----:B------:R-:W-:Y:S02]  /*46e0*/  ULOP3.LUT UR5, UR5, 0x30, URZ, 0xc0, !UPT ;  /* 0x0000003005057892 */ /* 0x000fe4000f8ec0ff */
[----:B------:R-:W-:Y:S02]  /*46f0*/  ULOP3.LUT UR4, UR4, 0x30, URZ, 0xc0, !UPT ;  /* 0x0000003004047892 */ /* 0x000fe4000f8ec0ff */
[----:B------:R-:W-:-:S02]  /*4700*/  UPRMT UR43, UR42, 0x5410, UR67 ;  /* 0x000054102a2b7896 */ /* 0x000fc40008000043 */
[----:B------:R-:W-:Y:S01]  /*4710*/  UIADD3 UR33, UPT, UPT, UR68, UR27, URZ ;  /* 0x0000001b44217290 */ /* 0x000fe2000fffe0ff */
[----:B------:R-:W-:Y:S01]  /*4720*/  UMOV UR26, URZ ;  /* 0x000000ff001a7c82 */ /* 0x000fe20008000000 */
[----:B------:R-:W-:Y:S01]  /*4730*/  UMOV UR28, UR62 ;  /* 0x0000003e001c7c82 */ /* 0x000fe20008000000 */
[----:B------:R-:W-:Y:S01]  /*4740*/  UMOV UR10, UR29 ;  /* 0x0000001d000a7c82 */ /* 0x000fe20008000000 */
[----:B------:R-:W-:Y:S02]  /*4750*/  UPRMT UR41, UR6, 0x5410, UR66 ;  /* 0x0000541006297896 */ /* 0x000fe40008000042 */
[----:B------:R-:W-:Y:S02]  /*4760*/  UPRMT UR37, UR5, 0x5410, UR65 ;  /* 0x0000541005257896 */ /* 0x000fe40008000041 */
[----:B------:R-:W-:Y:S01]  /*4770*/  UPRMT UR35, UR4, 0x5410, UR64 ;  /* 0x0000541004237896 */ /* 0x000fe20008000040 */
[----:B------:R-:W-:Y:S01]  /*4780*/  UMOV UR42, URZ ;  /* 0x000000ff002a7c82 */ /* 0x000fe20008000000 */
[----:B------:R-:W-:Y:S01]  /*4790*/  UMOV UR40, URZ ;  /* 0x000000ff00287c82 */ /* 0x000fe20008000000 */
[----:B------:R-:W-:Y:S01]  /*47a0*/  UMOV UR36, URZ ;  /* 0x000000ff00247c82 */ /* 0x000fe20008000000 */
[----:B------:R-:W-:-:S08]  /*47b0*/  UMOV UR34, URZ ;  /* 0x000000ff00227c82 */ /* 0x000fd00008000000 */
.L_x_85:
[----:B--2---:R-:W-:Y:S01]  /*47c0*/  ULEA UR7, UR10, UR31, 0x3 ;  /* 0x0000001f0a077291 */ /* 0x004fe2000f8e18ff */
[----:B---3--:R-:W-:Y:S11]  /*47d0*/  @P1 BRA `(.L_x_83) ;  /* 0x00000000000c1947 */ /* 0x008ff60003800000 */
[----:B-1----:R-:W-:Y:S04]  /*47e0*/  SHF.L.U32 R5, R3, 0x1f, RZ ;  /* 0x0000001f03057819 */ /* 0x002fe800000006ff */
[----:B------:R-:W1:Y:S02]  /*47f0*/  SYNCS.PHASECHK.TRANS64.TRYWAIT P0, [UR7], R5 ;  /* 0x00000005ff0075a7 */ /* 0x000e640008001107 */
[----:B-1----:R-:W-:Y:S05]  /*4800*/  @!P0 BRA `(.L_x_84) ;  /* 0x0000004c00e48947 */ /* 0x002fea0003800000 */
.L_x_83:
[----:B------:R-:W-:Y:S01]  /*4810*/  UISETP.NE.AND UP0, UPT, UR28, 0x1, UPT ;  /* 0x000000011c00788c */ /* 0x000fe2000bf05270 */
[----:B------:R-:W-:Y:S01]  /*4820*/  PLOP3.LUT P1, PT, PT, PT, PT, 0x80, 0x8 ;  /* 0x000000000008781c */ /* 0x000fe20003f2f070 */
[----:B------:R-:W-:Y:S02]  /*4830*/  UIADD3 UR4, UPT, UPT, UR10, 0x1, URZ ;  /* 0x000000010a047890 */ /* 0x000fe4000fffe0ff */
[----:B------:R-:W-:Y:S02]  /*4840*/  ULEA UR6, UR10, UR53, 0x8 ;  /* 0x000000350a067291 */ /* 0x000fe4000f8e40ff */
[----:B------:R-:W-:Y:S01]  /*4850*/  UISETP.NE.AND UP1, UPT, UR4, 0x9, UPT ;  /* 0x000000090400788c */ /* 0x000fe2000bf25270 */
[----:B------:R-:W-:Y:S01]  /*4860*/  PLOP3.LUT P0, PT, PT, PT, UP0, 0x80, 0x8 ;  /* 0x000000000008781c */ /* 0x000fe20003f0f008 */
[----:B------:R-:W-:Y:S02]  /*4870*/  ULEA UR24, UR10, UR54, 0x5 ;  /* 0x000000360a187291 */ /* 0x000fe4000f8e28ff */
[----:B------:R-:W-:Y:S02]  /*4880*/  USEL UR5, URZ, 0x1, UP1 ;  /* 0x00000001ff057887 */ /* 0x000fe40008800000 */
[----:B------:R-:W-:Y:S02]  /*4890*/  USEL UR29, UR4, URZ, UP1 ;  /* 0x000000ff041d7287 */ /* 0x000fe40008800000 */
[----:B------:R-:W-:Y:S02]  /*48a0*/  ULEA UR22, UR10, UR55, 0x5 ;  /* 0x000000370a167291 */ /* 0x000fe4000f8e28ff */
[----:B------:R-:W-:Y:S01]  /*48b0*/  @UP0 ULEA UR4, UR29, UR31, 0x3 ;  /* 0x0000001f1d040291 */ /* 0x000fe2000f8e18ff */
[----:B------:R-:W-:Y:S01]  /*48c0*/  LOP3.LUT R3, R3, UR5, RZ, 0x3c, !PT ;  /* 0x0000000503037c12 */ /* 0x000fe2000f8e3cff */
[----:B------:R-:W-:Y:S02]  /*48d0*/  UISETP.NE.U32.AND UP0, UPT, UR26, URZ, UPT ;  /* 0x000000ff1a00728c */ /* 0x000fe4000bf05070 */
[----:B------:R-:W-:Y:S01]  /*48e0*/  UIADD3 UR20, UPT, UPT, UR6, 0x2, URZ ;  /* 0x0000000206147890 */ /* 0x000fe2000fffe0ff */
[----:B-1----:R-:W-:Y:S01]  /*48f0*/  @P0 SHF.L.U32 R0, R3, 0x1f, RZ ;  /* 0x0000001f03000819 */ /* 0x002fe200000006ff */
[----:B------:R-:W-:Y:S02]  /*4900*/  UIADD3 UR16, UPT, UPT, UR6, 0x4, URZ ;  /* 0x0000000406107890 */ /* 0x000fe4000fffe0ff */
[----:B------:R-:W-:Y:S01]  /*4910*/  UIADD3 UR12, UPT, UPT, UR6, 0x6, URZ ;  /* 0x00000006060c7890 */ /* 0x000fe2000fffe0ff */
[----:B------:R2:W3:Y:S01]  /*4920*/  @P0 SYNCS.PHASECHK.TRANS64.TRYWAIT P1, [UR4], R0 ;  /* 0x00000000ff0005a7 */ /* 0x0004e20008021104 */
[----:B------:R-:W-:Y:S02]  /*4930*/  ULEA UR4, UR10, UR52, 0xa ;  /* 0x000000340a047291 */ /* 0x000fe4000f8e50ff */
[----:B------:R-:W-:Y:S02]  /*4940*/  UIADD3 UR30, UPT, UPT, UR7, 0x48, URZ ;  /* 0x00000048071e7890 */ /* 0x000fe4000fffe0ff */
[----:B------:R-:W-:Y:S02]  /*4950*/  UIADD3 UR18, UPT, UPT, UR4, 0x2, URZ ;  /* 0x0000000204127890 */ /* 0x000fe4000fffe0ff */
[----:B------:R-:W-:Y:S02]  /*4960*/  UIADD3 UR14, UPT, UPT, UR4, 0x4, URZ ;  /* 0x00000004040e7890 */ /* 0x000fe4000fffe0ff */
[----:B------:R-:W-:Y:S02]  /*4970*/  UIADD3 UR8, UPT, UPT, UR4, 0x6, URZ ;  /* 0x0000000604087890 */ /* 0x000fe4000fffe0ff */
[----:B------:R-:W-:Y:S02]  /*4980*/  UIADD3 UR27, UPT, UPT, UR27, 0x1, URZ ;  /* 0x000000011b1b7890 */ /* 0x000fe4000fffe0ff */
[----:B------:R-:W-:Y:S01]  /*4990*/  UIADD3 UR28, UPT, UPT, UR28, -0x1, URZ ;  /* 0xffffffff1c1c7890 */ /* 0x000fe2000fffe0ff */
[----:B------:R-:W-:Y:S01]  /*49a0*/  UMOV UR25, 0x4008 ;  /* 0x0000400800197882 */ /* 0x000fe20000000000 */
[----:B------:R-:W-:Y:S01]  /*49b0*/  UMOV UR23, 0x4008 ;  /* 0x0000400800177882 */ /* 0x000fe20000000000 */
[----:B------:R2:W-:Y:S01]  /*49c0*/  UTCCP.T.S.2CTA.4x32dp128bit tmem[UR32+0x80], gdesc[UR24] ;  /* 0x00008018200079e7 */ /* 0x0005e20009300000 */
[----:B------:R2:W-:Y:S01]  /*49d0*/  UTCCP.T.S.2CTA.4x32dp128bit tmem[UR32+0x84], gdesc[UR22] ;  /* 0x00008416200079e7 */ /* 0x0005e20009300000 */
[----:B------:R-:W-:Y:S01]  /*49e0*/  UMOV UR7, 0x40004040 ;  /* 0x4000404000077882 */ /* 0x000fe20000000000 */
[----:B------:R-:W-:Y:S01]  /*49f0*/  UMOV UR5, 0x40004040 ;  /* 0x4000404000057882 */ /* 0x000fe20000000000 */
[----:B------:R-:W-:Y:S01]  /*4a00*/  UMOV UR21, 0x40004040 ;  /* 0x4000404000157882 */ /* 0x000fe20000000000 */
[----:B------:R2:W-:Y:S01]  /*4a10*/  UTCQMMA.2CTA gdesc[UR4], gdesc[UR6], tmem[UR11], tmem[UR42], idesc[UR43], tmem[UR44], UP0 ;  /* 0x002c2a0604007dea */ /* 0x0005e2000820030b */
[----:B------:R-:W-:Y:S01]  /*4a20*/  UISETP.NE.AND UP0, UPT, UR27, UR33, UPT ;  /* 0x000000211b00728c */ /* 0x000fe2000bf05270 */
[----:B------:R-:W-:Y:S01]  /*4a30*/  UMOV UR19, 0x40004040 ;  /* 0x4000404000137882 */ /* 0x000fe20000000000 */
[----:B------:R-:W-:Y:S01]  /*4a40*/  UMOV UR17, 0x40004040 ;  /* 0x4000404000117882 */ /* 0x000fe20000000000 */
[----:B------:R2:W-:Y:S01]  /*4a50*/  UTCQMMA.2CTA gdesc[UR18], gdesc[UR20], tmem[UR11], tmem[UR40], idesc[UR41], tmem[UR50], UPT ;  /* 0x0032281412007dea */ /* 0x0005e2000ba0030b */
[----:B------:R-:W-:Y:S01]  /*4a60*/  UMOV UR15, 0x40004040 ;  /* 0x40004040000f7882 */ /* 0x000fe20000000000 */
[----:B------:R-:W-:Y:S01]  /*4a70*/  UMOV UR13, 0x40004040 ;  /* 0x40004040000d7882 */ /* 0x000fe20000000000 */
[----:B------:R2:W-:Y:S01]  /*4a80*/  UTCQMMA.2CTA gdesc[UR14], gdesc[UR16], tmem[UR11], tmem[UR36], idesc[UR37], tmem[UR48], UPT ;  /* 0x003024100e007dea */ /* 0x0005e2000ba0030b */
[----:B------:R-:W-:Y:S01]  /*4a90*/  UMOV UR9, 0x40004040 ;  /* 0x4000404000097882 */ /* 0x000fe20000000000 */
[----:B------:R-:W-:Y:S01]  /*4aa0*/  UMOV UR26, 0x1 ;  /* 0x00000001001a7882 */ /* 0x000fe20000000000 */
[----:B------:R2:W-:Y:S01]  /*4ab0*/  UTCQMMA.2CTA gdesc[UR8], gdesc[UR12], tmem[UR11], tmem[UR34], idesc[UR35], tmem[UR46], UPT ;  /* 0x002e220c08007dea */ /* 0x0005e2000ba0030b */
[----:B------:R2:W-:Y:S01]  /*4ac0*/  UTCBAR.2CTA.MULTICAST [UR30], URZ, UR38 ;  /* 0x000000ff1e0073e9 */ /* 0x0005e20008200826 */
[----:B------:R-:W-:Y:S01]  /*4ad0*/  UMOV UR10, UR29 ;  /* 0x0000001d000a7c82 */ /* 0x000fe20008000000 */
[----:B------:R-:W-:Y:S05]  /*4ae0*/  BRA.U UP0, `(.L_x_85) ;  /* 0xfffffffd00347547 */ /* 0x000fea000b83ffff */
.L_x_82:
[----:B--2---:R-:W-:Y:S01]  /*4af0*/  UIADD3 UR4, UPT, UPT, UR57, 0xf0, URZ ;  /* 0x000000f039047890 */ /* 0x004fe2000fffe0ff */
[----:B------:R-:W-:-:S08]  /*4b00*/  UMOV UR27, UR33 ;  /* 0x00000021001b7c82 */ /* 0x000fd00008000000 */
[----:B------:R2:W-:Y:S01]  /*4b10*/  UTCBAR.2CTA.MULTICAST [UR4], URZ, UR63 ;  /* 0x000000ff040073e9 */ /* 0x0005e2000820083f */
[----:B------:R-:W-:Y:S02]  /*4b20*/  NOP ;  /* 0x0000000000007918 */ /* 0x000fe40000000000 */
.L_x_80:
[----:B------:R-:W-:Y:S01]  /*4b30*/  R2UR UR5, R86 ;  /* 0x00000000560572ca */ /* 0x000fe200000e0000 */
[----:B--2---:R-:W-:Y:S01]  /*4b40*/  UIADD3 UR4, UPT, UPT, UR59, 0x1, URZ ;  /* 0x000000013b047890 */ /* 0x004fe2000fffe0ff */
[----:B------:R-:W-:-:S03]  /*4b50*/  ISETP.NE.AND P0, PT, R9, 0x2, PT ;  /* 0x000000020900780c */ /* 0x000fc60003f05270 */
[----:B------:R-:W-:Y:S01]  /*4b60*/  UISETP.NE.AND UP0, UPT, UR4, 0x2, UPT ;  /* 0x000000020400788c */ /* 0x000fe2000bf05270 */
[----:B-1----:R-:W-:Y:S02]  /*4b70*/  SEL R5, RZ, 0x1, P0 ;  /* 0x00000001ff057807 */ /* 0x002fe40000000000 */
[----:B------:R-:W-:Y:S01]  /*4b80*/  SEL R9, R9, RZ, P0 ;  /* 0x000000ff09097207 */ /* 0x000fe20000000000 */
[----:B------:R-:W-:Y:S01]  /*4b90*/  USEL UR59, UR4, URZ, UP0 ;  /* 0x000000ff043b7287 */ /* 0x000fe20008000000 */
[----:B------:R-:W-:-:S03]  /*4ba0*/  LOP3.LUT R8, R8, R5, RZ, 0x3c, !PT ;  /* 0x0000000508087212 */ /* 0x000fc600078e3cff */
[----:B------:R-:W-:Y:S02]  /*4bb0*/  UIADD3 UR26, UPT, UPT, UR56, UR5, URZ ;  /* 0x00000005381a7290 */ /* 0x000fe4000fffe0ff */
[----:B------:R-:W-:-:S06]  /*4bc0*/  USEL UR5, URZ, 0x1, UP0 ;  /* 0x00000001ff057887 */ /* 0x000fcc0008000000 */
[----:B------:R-:W-:Y:S01]  /*4bd0*/  LOP3.LUT R10, R10, UR5, RZ, 0x3c, !PT ;  /* 0x000000050a0a7c12 */ /* 0x000fe2000f8e3cff */
[----:B------:R-:W-:Y:S06]  /*4be0*/  BRA.U UP2, `(.L_x_86) ;  /* 0xfffffff102cc7547 */ /* 0x000fec000b83ffff */
[----:B------:R-:W1:Y:S01]  /*4bf0*/  S2UR UR8, SR_CgaCtaId ;  /* 0x00000000000879c3 */ /* 0x000e620000008800 */
[----:B------:R-:W-:Y:S01]  /*4c00*/  ELECT P0, URZ, PT ;  /* 0x0000000000ff782f */ /* 0x000fe20003800000 */
[----:B------:R-:W-:Y:S01]  /*4c10*/  HFMA2 R0, -RZ, RZ, 0, 5.9604644775390625e-08 ;  /* 0x00000001ff007431 */ /* 0x000fe200000001ff */
[----:B------:R-:W-:-:S05]  /*4c20*/  UMOV UR4, 0x40 ;  /* 0x0000004000047882 */ /* 0x000fca0000000000 */
[----:B------:R-:W-:Y:S01]  /*4c30*/  UVIRTCOUNT.DEALLOC.SMPOOL 0x80 ;  /* 0x000000800000784c */ /* 0x000fe20000000000 */
[----:B------:R-:W-:Y:S02]  /*4c40*/  UISETP.NE.AND UP0, UPT, UR71, URZ, UPT ;  /* 0x000000ff4700728c */ /* 0x000fe4000bf05270 */
[----:B-1----:R-:W-:-:S09]  /*4c50*/  ULEA UR8, UR8, UR4, 0x18 ;  /* 0x0000000408087291 */ /* 0x002fd2000f8ec0ff */
[----:B------:R1:W-:Y:S01]  /*4c60*/  @P0 STS.U8 [UR8+0x1c], R0 ;  /* 0x00001c00ff000988 */ /* 0x0003e20008000008 */
[----:B------:R-:W-:Y:S05]  /*4c70*/  BRA.U UP0, `(.L_x_87) ;  /* 0x0000000100587547 */ /* 0x000fea000b800000 */
[----:B------:R-:W-:Y:S01]  /*4c80*/  UIADD3 UR5, UPT, UPT, UR31, 0x100, URZ ;  /* 0x000001001f057890 */ /* 0x000fe2000fffe0ff */
[----:B------:R-:W-:-:S03]  /*4c90*/  SHF.L.U32 R3, R10, 0x1f, RZ ;  /* 0x0000001f0a037819 */ /* 0x000fc600000006ff */
[----:B------:R-:W-:-:S09]  /*4ca0*/  ULEA UR4, UR59, UR5, 0x3 ;  /* 0x000000053b047291 */ /* 0x000fd2000f8e18ff */
[----:B------:R-:W2:Y:S02]  /*4cb0*/  SYNCS.PHASECHK.TRANS64.TRYWAIT P0, [UR4], R3 ;  /* 0x00000003ff0075a7 */ /* 0x000ea40008001104 */
[----:B--2---:R-:W-:Y:S05]  /*4cc0*/  @!P0 BRA `(.L_x_88) ;  /* 0x0000004800cc8947 */ /* 0x004fea0003800000 */
.L_x_176:
[----:B------:R-:W-:-:S04]  /*4cd0*/  UIADD3 UR4, UPT, UPT, UR59, 0x1, URZ ;  /* 0x000000013b047890 */ /* 0x000fc8000fffe0ff */
[----:B------:R-:W-:-:S04]  /*4ce0*/  UISETP.NE.AND UP1, UPT, UR4, 0x2, UPT ;  /* 0x000000020400788c */ /* 0x000fc8000bf25270 */
[----:B------:R-:W-:Y:S02]  /*4cf0*/  USEL UR6, URZ, 0x1, UP1 ;  /* 0x00000001ff067887 */ /* 0x000fe40008800000 */
[----:B------:R-:W-:-:S04]  /*4d00*/  USEL UR4, UR4, URZ, UP1 ;  /* 0x000000ff04047287 */ /* 0x000fc80008800000 */
[----:B------:R-:W-:Y:S01]  /*4d10*/  ULEA UR4, UR4, UR5, 0x3 ;  /* 0x0000000504047291 */ /* 0x000fe2000f8e18ff */
[----:B-1----:R-:W-:-:S04]  /*4d20*/  LOP3.LUT R3, R10, UR6, RZ, 0x3c, !PT ;  /* 0x000000060a037c12 */ /* 0x002fc8000f8e3cff */
[----:B------:R-:W-:Y:S01]  /*4d30*/  SHF.L.U32 R3, R3, 0x1f, RZ ;  /* 0x0000001f03037819 */ /* 0x000fe200000006ff */
[----:B------:R-:W-:-:S04]  /*4d40*/  IMAD.U32 R0, RZ, RZ, UR4 ;  /* 0x00000004ff007e24 */ /* 0x000fc8000f8e00ff */
[----:B------:R1:W2:Y:S03]  /*4d50*/  SYNCS.PHASECHK.TRANS64.TRYWAIT P0, [R0+URZ], R3 ;  /* 0x00000003000075a7 */ /* 0x0002a600080011ff */
[----:B--2---:R-:W-:Y:S05]  /*4d60*/  @!P0 NANOSLEEP.SYNCS 0x989680 ;  /* 0x009896800000895d */ /* 0x004fea0003900000 */
[----:B------:R-:W2:Y:S02]  /*4d70*/  @!P0 SYNCS.PHASECHK.TRANS64 P0, [R0+URZ], R3 ;  /* 0x00000003000085a7 */ /* 0x000ea400080010ff */
[----:B--2---:R-:W-:Y:S05]  /*4d80*/  @P0 BRA `(.L_x_89) ;  /* 0x0000000000200947 */ /* 0x004fea0003800000 */
.L_x_90:
[----:B--2---:R2:W4:Y:S02]  /*4d90*/  SYNCS.PHASECHK.TRANS64.TRYWAIT P0, [R0+URZ], R3 ;  /* 0x00000003000075a7 */ /* 0x00452400080011ff */
[----:B----4-:R-:W-:Y:S05]  /*4da0*/  @!P0 NANOSLEEP.SYNCS 0x989680 ;  /* 0x009896800000895d */ /* 0x010fea0003900000 */
[----:B------:R-:W4:Y:S02]  /*4db0*/  @!P0 SYNCS.PHASECHK.TRANS64 P0, [R0+URZ], R3 ;  /* 0x00000003000085a7 */ /* 0x000f2400080010ff */
[----:B----4-:R-:W-:Y:S05]  /*4dc0*/  @!P0 BRA `(.L_x_90) ;  /* 0xfffffffc00f08947 */ /* 0x010fea000383ffff */
[----:B------:R-:W-:Y:S05]  /*4dd0*/  BRA `(.L_x_89) ;  /* 0x00000000000c7947 */ /* 0x000fea0003800000 */
.L_x_87:
[----:B------:R-:W-:-:S04]  /*4de0*/  UIADD3 UR4, UPT, UPT, UR31, 0x130, URZ ;  /* 0x000001301f047890 */ /* 0x000fc8000fffe0ff */
[----:B------:R-:W-:-:S09]  /*4df0*/  UPRMT UR4, UR70, 0x654, UR4 ;  /* 0x0000065446047896 */ /* 0x000fd20008000004 */
[----:B------:R-:W-:Y:S03]  /*4e00*/  SYNCS.ARRIVE.TRANS64.RED.A1T0 RZ, [UR4], RZ ;  /* 0x000000ffffff79a7 */ /* 0x000fe60008100404 */
.L_x_89:
[----:B-12---:R-:W-:Y:S01]  /*4e10*/  SHF.L.U32 R3, RZ, 0x1f, RZ ;  /* 0x0000001fff037819 */ /* 0x006fe200000006ff */
[----:B------:R-:W-:Y:S01]  /*4e20*/  UIADD3 UR4, UPT, UPT, UR31, 0x130, URZ ;  /* 0x000001301f047890 */ /* 0x000fe2000fffe0ff */
[----:B------:R-:W-:Y:S02]  /*4e30*/  PLOP3.LUT P0, PT, PT, PT, UP0, 0x80, 0x8 ;  /* 0x000000000008781c */ /* 0x000fe40003f0f008 */
[----:B---3--:R-:W1:Y:S02]  /*4e40*/  SYNCS.PHASECHK.TRANS64.TRYWAIT P1, [UR31+0x130], R3 ;  /* 0x00013003ff0075a7 */ /* 0x008e64000802111f */
[----:B-1----:R-:W-:Y:S09]  /*4e50*/  @!P1 BRA `(.L_x_91) ;  /* 0x0000004800809947 */ /* 0x002ff20003800000 */
.L_x_178:
[----:B------:R-:W-:Y:S01]  /*4e60*/  @!UP0 UPRMT UR4, UR70, 0x654, UR4 ;  /* 0x0000065446048896 */ /* 0x000fe20008000004 */
[----:B------:R-:W-:Y:S01]  /*4e70*/  UMOV UR5, 0xffff ;  /* 0x0000ffff00057882 */ /* 0x000fe20000000000 */
[----:B------:R-:W-:-:S07]  /*4e80*/  UMOV UR6, 0x1 ;  /* 0x0000000100067882 */ /* 0x000fce0000000000 */
[----:B------:R-:W-:Y:S01]  /*4e90*/  @!P0 SYNCS.ARRIVE.TRANS64.RED.A1T0 RZ, [UR4], RZ ;  /* 0x000000ffffff89a7 */ /* 0x000fe20008100404 */
[----:B------:R-:W-:Y:S01]  /*4ea0*/  NOP ;  /* 0x0000000000007918 */ /* 0x000fe20000000000 */
[----:B-1----:R-:W1:Y:S01]  /*4eb0*/  LDS R0, [UR8+0x14] ;  /* 0x00001408ff007984 */ /* 0x002e620008000800 */
[----:B------:R-:W-:-:S04]  /*4ec0*/  ULOP3.LUT UR4, UR32, 0xffff, URZ, 0xc0, !UPT ;  /* 0x0000ffff20047892 */ /* 0x000fc8000f8ec0ff */
[----:B------:R-:W-:-:S04]  /*4ed0*/  USHF.R.U32.HI UR4, URZ, 0x5, UR4 ;  /* 0x00000005ff047899 */ /* 0x000fc80008011604 */
[----:B------:R-:W-:Y:S02]  /*4ee0*/  USHF.L.U32 UR5, UR5, UR4, URZ ;  /* 0x0000000405057299 */ /* 0x000fe400080006ff */
[----:B------:R-:W-:-:S04]  /*4ef0*/  USHF.L.U32 UR4, UR6, UR4, URZ ;  /* 0x0000000406047299 */ /* 0x000fc800080006ff */
[----:B-1----:R-:W-:-:S04]  /*4f00*/  LOP3.LUT R0, R0, UR5, RZ, 0xc0, !PT ;  /* 0x0000000500007c12 */ /* 0x002fc8000f8ec0ff */
[----:B------:R-:W-:-:S13]  /*4f10*/  ISETP.NE.AND P0, PT, R0, UR5, PT ;  /* 0x0000000500007c0c */ /* 0x000fda000bf05270 */
[----:B------:R-:W-:Y:S05]  /*4f20*/  @P0 BRA `(.L_x_92) ;  /* 0x0000000000580947 */ /* 0x000fea0003800000 */
[----:B------:R-:W1:Y:S02]  /*4f30*/  LDS R0, [UR8+0x18] ;  /* 0x00001808ff007984 */ /* 0x000e640008000800 */
[----:B-1----:R-:W-:-:S04]  /*4f40*/  LOP3.LUT R0, R0, UR4, RZ, 0xc0, !PT ;  /* 0x0000000400007c12 */ /* 0x002fc8000f8ec0ff */
[----:B------:R-:W-:-:S13]  /*4f50*/  ISETP.NE.AND P0, PT, R0, UR4, PT ;  /* 0x0000000400007c0c */ /* 0x000fda000bf05270 */
[----:B------:R-:W-:Y:S05]  /*4f60*/  @P0 BRA `(.L_x_93) ;  /* 0x00000000003c0947 */ /* 0x000fea0003800000 */
[----:B------:R-:W1:Y:S01]  /*4f70*/  S2R R2, SR_LANEID ;  /* 0x0000000000027919 */ /* 0x000e620000000000 */
[----:B------:R-:W-:Y:S01]  /*4f80*/  ULOP3.LUT UR5, URZ, UR5, URZ, 0x33, !UPT ;  /* 0x00000005ff057292 */ /* 0x000fe2000f8e33ff */
[----:B------:R-:W-:Y:S01]  /*4f90*/  LOP3.LUT R4, RZ, UR4, RZ, 0x33, !PT ;  /* 0x00000004ff047c12 */ /* 0x000fe2000f8e33ff */
[----:B------:R-:W-:Y:S02]  /*4fa0*/  VOTEU.ANY UR4, UPT, PT ;  /* 0x0000000000047886 */ /* 0x000fe400038e0100 */
[----:B------:R-:W-:Y:S01]  /*4fb0*/  UFLO.U32 UR4, UR4 ;  /* 0x00000004000472bd */ /* 0x000fe200080e0000 */
[----:B------:R-:W2:Y:S01]  /*4fc0*/  REDUX UR6, R4 ;  /* 0x00000000040673c4 */ /* 0x000ea20000000000 */
[----:B------:R-:W-:-:S06]  /*4fd0*/  IMAD.U32 R0, RZ, RZ, UR5 ;  /* 0x00000005ff007e24 */ /* 0x000fcc000f8e00ff */
[----:B------:R3:W-:Y:S01]  /*4fe0*/  UTCATOMSWS.AND URZ, UR5 ;  /* 0x0000000500ff79e3 */ /* 0x0007e20008000000 */
[----:B------:R-:W4:Y:S01]  /*4ff0*/  REDUX UR7, R0 ;  /* 0x00000000000773c4 */ /* 0x000f220000000000 */
[----:B-1----:R-:W-:Y:S01]  /*5000*/  ISETP.EQ.U32.AND P0, PT, R2, UR4, PT ;  /* 0x0000000402007c0c */ /* 0x002fe2000bf02070 */
[----:B--2---:R-:W-:Y:S01]  /*5010*/  IMAD.U32 R2, RZ, RZ, UR6 ;  /* 0x00000006ff027e24 */ /* 0x004fe2000f8e00ff */
[----:B----4-:R-:W-:-:S11]  /*5020*/  MOV R3, UR7 ;  /* 0x0000000700037c02 */ /* 0x010fd60008000f00 */
[----:B------:R3:W-:Y:S04]  /*5030*/  @P0 ATOMS.AND RZ, [UR8+0x14], R3 ;  /* 0x00001403ffff098c */ /* 0x0007e8000a800008 */
[----:B------:R3:W-:Y:S01]  /*5040*/  @P0 ATOMS.AND RZ, [UR8+0x18], R2 ;  /* 0x00001802ffff098c */ /* 0x0007e2000a800008 */
[----:B------:R-:W-:Y:S05]  /*5050*/  BRA `(.L_x_94) ;  /* 0x0000000000147947 */ /* 0x000fea0003800000 */
.L_x_93:
[----:B------:R-:W-:Y:S02]  /*5060*/  MOV R2, 0x5080 ;  /* 0x0000508000027802 */ /* 0x000fe40000000f00 */
[----:B-----5:R-:W-:Y:S05]  /*5070*/  CALL.REL.NOINC `($__internal_0_$__cuda_sm10x_tcgen05_guardrail_trap_col_being_dealloced_not_returned_by_alloc) ;  /* 0x0000004800ec7944 */ /* 0x020fea0003c00000 */
[----:B------:R-:W-:Y:S05]  /*5080*/  BRA `(.L_x_94) ;  /* 0x0000000000087947 */ /* 0x000fea0003800000 */
.L_x_92:
[----:B------:R-:W-:Y:S02]  /*5090*/  MOV R2, 0x50b0 ;  /* 0x000050b000027802 */ /* 0x000fe40000000f00 */
[----:B-----5:R-:W-:Y:S05]  /*50a0*/  CALL.REL.NOINC `($__internal_2_$__cuda_sm10x_tcgen05_guardrail_trap_unallocated_columns_being_dealloced) ;  /* 0x0000004800f87944 */ /* 0x020fea0003c00000 */
.L_x_94:
[----:B------:R-:W-:Y:S01]  /*50b0*/  NOP ;  /* 0x0000000000007918 */ /* 0x000fe20000000000 */
[----:B---3--:R-:W-:Y:S05]  /*50c0*/  EXIT ;  /* 0x000000000000794d */ /* 0x008fea0003800000 */
.L_x_65:
[----:B------:R-:W-:-:S09]  /*50d0*/  UISETP.NE.OR UP0, UPT, UR18, 0x3, !UP4 ;  /* 0x000000031200788c */ /* 0x000fd2000e705670 */
[----:B------:R-:W-:Y:S05]  /*50e0*/  BRA.U UP0, `(.L_x_95) ;  /* 0x0000001100207547 */ /* 0x000fea000b800000 */
[----:B------:R-:W1:Y:S01]  /*50f0*/  LDCU.64 UR4, c[0x0][0xc88] ;  /* 0x00019100ff0477ac */ /* 0x000e620008000a00 */
[----:B------:R-:W2:Y:S01]  /*5100*/  LDC.64 R12, c[0x0][0x348] ;  /* 0x0000d200ff0c7b82 */ /* 0x000ea20000000a00 */
[----:B------:R-:W-:Y:S02]  /*5110*/  HFMA2 R9, -RZ, RZ, 0, 0 ;  /* 0x00000000ff097431 */ /* 0x000fe400000001ff */
[----:B------:R-:W-:Y:S01]  /*5120*/  IMAD.MOV.U32 R11, RZ, RZ, 0x1 ;  /* 0x00000001ff0b7424 */ /* 0x000fe200078e00ff */
[----:B------:R-:W3:Y:S01]  /*5130*/  LDCU UR36, c[0x0][0x370] ;  /* 0x00006e00ff2477ac */ /* 0x000ee20008000800 */
[----:B------:R-:W-:Y:S01]  /*5140*/  IMAD.MOV.U32 R10, RZ, RZ, RZ ;  /* 0x000000ffff0a7224 */ /* 0x000fe200078e00ff */
[----:B------:R-:W-:Y:S01]  /*5150*/  MOV R3, 0x2000 ;  /* 0x0000200000037802 */ /* 0x000fe20000000f00 */
[----:B------:R-:W3:Y:S01]  /*5160*/  LDCU.128 UR32, c[0x0][0xf10] ;  /* 0x0001e200ff2077ac */ /* 0x000ee20008000c00 */
[----:B------:R-:W4:Y:S01]  /*5170*/  LDCU UR29, c[0x0][0x374] ;  /* 0x00006e80ff1d77ac */ /* 0x000f220008000800 */
[----:B------:R-:W4:Y:S01]  /*5180*/  LDCU.64 UR30, c[0x0][0xc90] ;  /* 0x00019200ff1e77ac */ /* 0x000f220008000a00 */
[----:B-1----:R-:W-:Y:S01]  /*5190*/  UISETP.NE.U32.AND UP0, UPT, UR4, URZ, UPT ;  /* 0x000000ff0400728c */ /* 0x002fe2000bf05070 */
[----:B------:R-:W1:Y:S01]  /*51a0*/  LDCU UR15, c[0x0][0xf0c] ;  /* 0x0001e180ff0f77ac */ /* 0x000e620008000800 */
[----:B------:R-:W2:Y:S01]  /*51b0*/  LDCU UR41, c[0x0][0xf20] ;  /* 0x0001e400ff2977ac */ /* 0x000ea20008000800 */
[----:B------:R-:W2:Y:S01]  /*51c0*/  LDCU UR4, c[0x0][0xf30] ;  /* 0x0001e600ff0477ac */ /* 0x000ea20008000800 */
[----:B---3--:R-:W-:-:S02]  /*51d0*/  UIMAD.WIDE.U32 UR6, UR36, UR32, URZ ;  /* 0x00000020240672a5 */ /* 0x008fc4000f8e00ff */
[----:B----4-:R-:W-:Y:S02]  /*51e0*/  UIMAD.WIDE.U32 UR8, UR29, UR35, URZ ;  /* 0x000000231d0872a5 */ /* 0x010fe4000f8e00ff */
[----:B------:R-:W-:Y:S02]  /*51f0*/  UISETP.NE.U32.AND UP6, UPT, UR30, URZ, UPT ;  /* 0x000000ff1e00728c */ /* 0x000fe4000bfc5070 */
[----:B------:R-:W-:Y:S01]  /*5200*/  UISETP.NE.AND.EX UP5, UPT, UR5, URZ, UPT, UP0 ;  /* 0x000000ff0500728c */ /* 0x000fe2000bfa5300 */
[----:B------:R-:W-:Y:S01]  /*5210*/  UMOV UR24, 0x400 ;  /* 0x0000040000187882 */ /* 0x000fe20000000000 */
[----:B------:R-:W-:Y:S01]  /*5220*/  UISETP.NE.AND UP0, UPT, UR39, 0x1, UPT ;  /* 0x000000012700788c */ /* 0x000fe2000bf05270 */
[----:B------:R-:W-:Y:S01]  /*5230*/  UMOV UR6, UR7 ;  /* 0x0000000700067c82 */ /* 0x000fe20008000000 */
[----:B------:R-:W-:Y:S01]  /*5240*/  UMOV UR37, UR9 ;  /* 0x0000000900257c82 */ /* 0x000fe20008000000 */
[----:B-1----:R-:W-:Y:S01]  /*5250*/  UISETP.NE.AND UP0, UPT, UR15, 0x1, UPT ;  /* 0x000000010f00788c */ /* 0x002fe2000bf05270 */
[----:B------:R-:W-:Y:S01]  /*5260*/  UMOV UR25, URZ ;  /* 0x000000ff00197c82 */ /* 0x000fe20008000000 */
[----:B------:R-:W-:-:S02]  /*5270*/  UPLOP3.LUT UP4, UPT, UPT, UPT, UPT, 0x40, 0x4 ;  /* 0x000000000004789c */ /* 0x000fc40003f8e870 */
[----:B------:R-:W-:Y:S01]  /*5280*/  UISETP.GE.AND UP2, UPT, UR39, 0x1, UPT ;  /* 0x000000012700788c */ /* 0x000fe2000bf46270 */
[----:B------:R-:W1:Y:S01]  /*5290*/  LDCU.64 UR16, c[0x0][0xf28] ;  /* 0x0001e500ff1077ac */ /* 0x000e620008000a00 */
[----:B------:R-:W-:Y:S02]  /*52a0*/  ULEA UR24, UR55, UR24, 0x18 ;  /* 0x0000001837187291 */ /* 0x000fe4000f8ec0ff */
[----:B------:R-:W-:Y:S02]  /*52b0*/  UISETP.NE.AND.EX UP6, UPT, UR31, URZ, UPT, UP6 ;  /* 0x000000ff1f00728c */ /* 0x000fe4000bfc5360 */
[----:B------:R-:W-:Y:S02]  /*52c0*/  USHF.R.U32.HI UR38, URZ, UR33, UR6 ;  /* 0x00000021ff267299 */ /* 0x000fe40008011606 */
[----:B--2---:R-:W-:Y:S02]  /*52d0*/  USHF.R.U32.HI UR37, URZ, UR41, UR37 ;  /* 0x00000029ff257299 */ /* 0x004fe40008011625 */
[----:B------:R-:W-:-:S02]  /*52e0*/  UISETP.NE.AND UP0, UPT, UR34, 0x1, UPT ;  /* 0x000000012200788c */ /* 0x000fc4000bf05270 */
[----:B------:R-:W-:-:S11]  /*52f0*/  UISETP.NE.AND UP3, UPT, UR4, 0x1, UPT ;  /* 0x000000010400788c */ /* 0x000fd6000bf65270 */
.L_x_104:
[C---:B------:R-:W-:Y:S02]  /*5300*/  LEA R8, R10.reuse, UR24, 0x3 ;  /* 0x000000180a087c11 */ /* 0x040fe4000f8e18ff */
[----:B------:R-:W-:Y:S02]  /*5310*/  SHF.L.U32 R5, R9, 0x1f, RZ ;  /* 0x0000001f09057819 */ /* 0x000fe400000006ff */
[----:B------:R-:W-:Y:S02]  /*5320*/  LEA R6, R10, UR24, 0x4 ;  /* 0x000000180a067c11 */ /* 0x000fe4000f8e20ff */
[----:B--2---:R-:W2:Y:S02]  /*5330*/  SYNCS.PHASECHK.TRANS64.TRYWAIT P0, [R8+URZ+0xd0], R5 ;  /* 0x0000d005080075a7 */ /* 0x004ea400080011ff */
[----:B--2---:R-:W-:Y:S05]  /*5340*/  @!P0 BRA `(.L_x_96) ;  /* 0x00000044005c8947 */ /* 0x004fea0003800000 */
.L_x_179:
[----:B--2---:R-:W2:Y:S01]  /*5350*/  LDS.128 R4, [R6+0x140] ;  /* 0x0001400006047984 */ /* 0x004ea20000000c00 */
[----:B------:R-:W-:Y:S01]  /*5360*/  UISETP.GE.AND UP0, UPT, UR39, 0x1, UPT ;  /* 0x000000012700788c */ /* 0x000fe2000bf06270 */
[----:B------:R-:W-:Y:S01]  /*5370*/  @!PT LDS RZ, [RZ] ;  /* 0x00000000fffff984 */ /* 0x000fe20000000800 */
[----:B------:R-:W-:Y:S01]  /*5380*/  @!PT LDS RZ, [RZ] ;  /* 0x00000000fffff984 */ /* 0x000fe20000000800 */
[----:B------:R-:W-:Y:S01]  /*5390*/  @!PT LDS RZ, [RZ] ;  /* 0x00000000fffff984 */ /* 0x000fe20000000800 */
[----:B------:R-:W-:Y:S01]  /*53a0*/  @!PT LDS RZ, [RZ] ;  /* 0x00000000fffff984 */ /* 0x000fe20000000800 */
[----:B------:R3:W-:Y:S06]  /*53b0*/  MEMBAR.ALL.CTA ;  /* 0x0000000000007992 */ /* 0x0007ec0000008000 */
[----:B---3--:R-:W3:Y:S01]  /*53c0*/  FENCE.VIEW.ASYNC.S ;  /* 0x00000000000073c6 */ /* 0x008ee20000000000 */
[----:B--2---:R-:W-:Y:S11]  /*53d0*/  LOP3.LUT P0, RZ, R6, 0x1, RZ, 0xc0, !PT ;  /* 0x0000000106ff7812 */ /* 0x004ff6000780c0ff */
[----:B------:R-:W-:Y:S02]  /*53e0*/  @!UPT UIADD3 URZ, UPT, UPT, URZ, URZ, URZ ;  /* 0x000000fffffff290 */ /* 0x000fe4000fffe0ff */
[----:B---3--:R-:W-:Y:S01]  /*53f0*/  VOTEU.ANY UP2, P0 ;  /* 0x0000000000ff7886 */ /* 0x008fe20000040100 */
[----:B------:R-:W-:Y:S11]  /*5400*/  PLOP3.LUT P0, PT, PT, PT, UP2, 0x80, 0x8 ;  /* 0x000000000008781c */ /* 0x000ff60003f0f028 */
[----:B------:R-:W-:Y:S02]  /*5410*/  @!UPT UIADD3 URZ, UPT, UPT, URZ, URZ, URZ ;  /* 0x000000fffffff290 */ /* 0x000fe4000fffe0ff */
[----:B------:R-:W-:Y:S02]  /*5420*/  @P0 SHF.R.U32.HI R0, RZ, 0x10, R5 ;  /* 0x00000010ff000819 */ /* 0x000fe40000011605 */
[----:B------:R-:W-:Y:S02]  /*5430*/  @P0 MOV R2, R4 ;  /* 0x0000000400020202 */ /* 0x000fe40000000f00 */
[----:B------:R-:W-:Y:S01]  /*5440*/  @P0 R2UR UR4, R0 ;  /* 0x00000000000402ca */ /* 0x000fe200000e0000 */
[----:B------:R-:W-:Y:S01]  /*5450*/  VIADD R0, R8, 0xe0 ;  /* 0x000000e008007836 */ /* 0x000fe20000000000 */
[----:B------:R-:W-:Y:S02]  /*5460*/  @P0 LOP3.LUT R4, R5, 0xffff, RZ, 0xc0, !PT ;  /* 0x0000ffff05040812 */ /* 0x000fe400078ec0ff */
[----:B------:R-:W-:Y:S02]  /*5470*/  @P0 R2UR UR6, R2 ;  /* 0x00000000020602ca */ /* 0x000fe400000e0000 */
[----:B------:R-:W-:Y:S02]  /*5480*/  PRMT R0, RZ, 0x654, R0 ;  /* 0x00000654ff007816 */ /* 0x000fe40000000000 */
[----:B------:R-:W-:Y:S02]  /*5490*/  @P0 R2UR UR5, R4 ;  /* 0x00000000040502ca */ /* 0x000fe400000e0000 */
[----:B------:R2:W-:Y:S03]  /*54a0*/  SYNCS.ARRIVE.TRANS64.RED.A1T0 RZ, [R0+URZ], RZ ;  /* 0x000000ff00ff79a7 */ /* 0x0005e600081004ff */
[----:B------:R-:W-:Y:S04]  /*54b0*/  @UP2 UMOV UR28, UR4 ;  /* 0x00000004001c2c82 */ /* 0x000fe80008000000 */
[----:B------:R-:W-:Y:S04]  /*54c0*/  @UP2 UMOV UR14, UR6 ;  /* 0x00000006000e2c82 */ /* 0x000fe80008000000 */
[----:B------:R-:W-:Y:S01]  /*54d0*/  @UP2 UMOV UR13, UR5 ;  /* 0x00000005000d2c82 */ /* 0x000fe20008000000 */
[----:B------:R-:W-:Y:S05]  /*54e0*/  BRA.U !UP0, `(.L_x_97) ;  /* 0x0000000108c07547 */ /* 0x000fea000b800000 */
[----:B------:R-:W-:Y:S02]  /*54f0*/  UIMAD.WIDE.U32 UR8, UR13, UR35, URZ ;  /* 0x000000230d0872a5 */ /* 0x000fe4000f8e00ff */
[----:B------:R-:W-:Y:S02]  /*5500*/  UP2UR UR12, UPR, URZ, 0x4 ;  /* 0x00000004ff0c7883 */ /* 0x000fe40008000000 */
[----:B------:R-:W-:Y:S02]  /*5510*/  UISETP.NE.AND UP2, UPT, UR34, 0x1, UPT ;  /* 0x000000012200788c */ /* 0x000fe4000bf45270 */
[----:B------:R-:W-:Y:S02]  /*5520*/  UIMAD.WIDE.U32 UR10, UR14, UR32, URZ ;  /* 0x000000200e0a72a5 */ /* 0x000fe4000f8e00ff */
[----:B------:R-:W-:Y:S02]  /*5530*/  USEL UR4, UR29, UR37, !UP2 ;  /* 0x000000251d047287 */ /* 0x000fe4000d000000 */
[----:B------:R-:W-:Y:S02]  /*5540*/  UISETP.NE.AND UP0, UPT, UR15, 0x1, UPT ;  /* 0x000000010f00788c */ /* 0x000fe4000bf05270 */
[----:B------:R-:W-:Y:S02]  /*5550*/  UP2UR UR22, UPR, URZ, 0x2 ;  /* 0x00000002ff167883 */ /* 0x000fe40008000000 */
[----:B------:R-:W-:Y:S02]  /*5560*/  UISETP.NE.AND UP1, UPT, UR39, 0x1, UPT ;  /* 0x000000012700788c */ /* 0x000fe4000bf25270 */
[----:B-1----:R-:W-:Y:S02]  /*5570*/  UIMAD.WIDE.U32 UR18, UR4, UR16, URZ ;  /* 0x00000010041272a5 */ /* 0x002fe4000f8e00ff */
[----:B------:R-:W-:Y:S01]  /*5580*/  USEL UR7, UR36, UR38, !UP0 ;  /* 0x0000002624077287 */ /* 0x000fe2000c000000 */
[----:B------:R-:W-:Y:S02]  /*5590*/  UMOV UR5, UR9 ;  /* 0x0000000900057c82 */ /* 0x000fe40008000000 */
[----:B------:R-:W-:Y:S02]  /*55a0*/  USHF.R.U32.HI UR6, URZ, UR41, UR5 ;  /* 0x00000029ff067299 */ /* 0x000fe40008011605 */
[----:B------:R-:W-:Y:S02]  /*55b0*/  UIMAD.WIDE.U32 UR20, UR7, UR16, URZ ;  /* 0x00000010071472a5 */ /* 0x000fe4000f8e00ff */
[----:B------:R-:W-:Y:S02]  /*55c0*/  USEL UR6, UR13, UR6, !UP2 ;  /* 0x000000060d067287 */ /* 0x000fe4000d000000 */
[----:B------:R-:W-:Y:S01]  /*55d0*/  UISETP.NE.AND UP2, UPT, UR12, URZ, UPT ;  /* 0x000000ff0c00728c */ /* 0x000fe2000bf45270 */
[----:B------:R-:W-:Y:S01]  /*55e0*/  UMOV UR5, UR11 ;  /* 0x0000000b00057c82 */ /* 0x000fe20008000000 */
[----:B------:R-:W-:Y:S02]  /*55f0*/  UIMAD.WIDE.U32 UR10, UR6, UR16, URZ ;  /* 0x00000010060a72a5 */ /* 0x000fe4000f8e00ff */
[----:B------:R-:W-:Y:S03]  /*5600*/  USHF.R.U32.HI UR8, URZ, UR33, UR5 ;  /* 0x00000021ff087299 */ /* 0x000fe60008011605 */
[----:B------:R-:W-:Y:S02]  /*5610*/  UMOV UR5, UR19 ;  /* 0x0000001300057c82 */ /* 0x000fe40008000000 */
[----:B------:R-:W-:Y:S03]  /*5620*/  @UP1 USHF.R.U32.HI UR4, URZ, UR17, UR5 ;  /* 0x00000011ff041299 */ /* 0x000fe60008011605 */
[----:B------:R-:W-:Y:S01]  /*5630*/  UMOV UR5, UR21 ;  /* 0x0000001500057c82 */ /* 0x000fe20008000000 */
[----:B------:R-:W-:Y:S02]  /*5640*/  UIMAD UR4, UR39, UR4, URZ ;  /* 0x00000004270472a4 */ /* 0x000fe4000f8e02ff */
[----:B------:R-:W-:Y:S02]  /*5650*/  @UP1 USHF.R.U32.HI UR7, URZ, UR17, UR5 ;  /* 0x00000011ff071299 */ /* 0x000fe40008011605 */
[----:B------:R-:W-:Y:S02]  /*5660*/  USEL UR5, UR14, UR8, !UP0 ;  /* 0x000000080e057287 */ /* 0x000fe4000c000000 */
[----:B------:R-:W-:Y:S02]  /*5670*/  UIMAD UR8, UR39, UR7, URZ ;  /* 0x00000007270872a4 */ /* 0x000fe4000f8e02ff */
[----:B------:R-:W-:Y:S03]  /*5680*/  UISETP.GE.AND UP0, UPT, UR6, UR4, UPT ;  /* 0x000000040600728c */ /* 0x000fe6000bf06270 */
[----:B------:R-:W-:Y:S01]  /*5690*/  UMOV UR4, UR11 ;  /* 0x0000000b00047c82 */ /* 0x000fe20008000000 */
[----:B------:R-:W-:Y:S02]  /*56a0*/  UISETP.GE.OR UP0, UPT, UR5, UR8, UP0 ;  /* 0x000000080500728c */ /* 0x000fe40008706670 */
[----:B------:R-:W-:Y:S02]  /*56b0*/  USHF.R.U32.HI UR4, URZ, UR17, UR4 ;  /* 0x00000011ff047299 */ /* 0x000fe40008011604 */
[----:B------:R-:W-:Y:S02]  /*56c0*/  UIMAD.WIDE.U32 UR8, UR5, UR16, URZ ;  /* 0x00000010050872a5 */ /* 0x000fe4000f8e00ff */
[----:B------:R-:W-:Y:S04]  /*56d0*/  USEL UR10, UR6, UR4, !UP1 ;  /* 0x00000004060a7287 */ /* 0x000fe8000c800000 */
[----:B------:R-:W-:Y:S01]  /*56e0*/  UIADD3 UR11, UPT, UPT, -UR10, URZ, URZ ;  /* 0x000000ff0a0b7290 */ /* 0x000fe2000fffe1ff */
[----:B------:R-:W-:Y:S02]  /*56f0*/  @!UP0 UMOV UR4, UR9 ;  /* 0x0000000900048c82 */ /* 0x000fe40008000000 */
[----:B------:R-:W-:Y:S02]  /*5700*/  @!UP0 USHF.R.U32.HI UR4, URZ, UR17, UR4 ;  /* 0x00000011ff048299 */ /* 0x000fe40008011604 */
[----:B------:R-:W-:Y:S02]  /*5710*/  UIMAD UR8, UR39, UR11, UR6 ;  /* 0x0000000b270872a4 */ /* 0x000fe4000f8e0206 */
[----:B------:R-:W-:Y:S02]  /*5720*/  @!UP0 USEL UR4, UR5, UR4, !UP1 ;  /* 0x0000000405048287 */ /* 0x000fe4000c800000 */
[----:B------:R-:W-:Y:S02]  /*5730*/  UISETP.NE.AND UP1, UPT, UR22, URZ, UPT ;  /* 0x000000ff1600728c */ /* 0x000fe4000bf25270 */
[----:B------:R-:W-:Y:S02]  /*5740*/  @!UP0 UIMAD UR8, UR7, UR8, UR4 ;  /* 0x00000008070882a4 */ /* 0x000fe4000f8e0204 */
[----:B------:R-:W-:Y:S02]  /*5750*/  @!UP0 UIADD3 UR9, UPT, UPT, UR10, -UR4, URZ ;  /* 0x800000040a098290 */ /* 0x000fe4000fffe0ff */
[----:B------:R-:W-:Y:S02]  /*5760*/  UIADD3 UR4, UPT, UPT, -UR5, URZ, URZ ;  /* 0x000000ff05047290 */ /* 0x000fe4000fffe1ff */
[----:B------:R-:W-:Y:S02]  /*5770*/  UIADD3 UR7, UPT, UPT, -UR6, URZ, URZ ;  /* 0x000000ff06077290 */ /* 0x000fe4000fffe1ff */
[----:B------:R-:W-:Y:S02]  /*5780*/  @!UP0 UIMAD UR6, UR9, UR39, UR5 ;  /* 0x00000027090682a4 */ /* 0x000fe4000f8e0205 */
[----:B------:R-:W-:Y:S02]  /*5790*/  UIMAD UR14, UR15, UR4, UR14 ;  /* 0x000000040f0e72a4 */ /* 0x000fe4000f8e020e */
[----:B------:R-:W-:Y:S01]  /*57a0*/  UIMAD UR13, UR34, UR7, UR13 ;  /* 0x00000007220d72a4 */ /* 0x000fe2000f8e020d */
[----:B------:R-:W-:Y:S02]  /*57b0*/  @!UP0 UMOV UR5, UR8 ;  /* 0x0000000800058c82 */ /* 0x000fe40008000000 */
[----:B------:R-:W-:Y:S02]  /*57c0*/  UIMAD UR14, UR5, UR15, UR14 ;  /* 0x0000000f050e72a4 */ /* 0x000fe4000f8e020e */
[----:B------:R-:W-:Y:S11]  /*57d0*/  UIMAD UR13, UR6, UR34, UR13 ;  /* 0x00000022060d72a4 */ /* 0x000ff6000f8e020d */
[----:B------:R-:W-:Y:S01]  /*57e0*/  @!UPT UIADD3 URZ, UPT, UPT, URZ, URZ, URZ ;  /* 0x000000fffffff290 */ /* 0x000fe2000fffe0ff */
.L_x_97:
[----:B------:R-:W3:Y:S01]  /*57f0*/  @!UP3 LDCU.128 UR20, c[0x0][0xf10] ;  /* 0x0001e200ff14b7ac */ /* 0x000ee20008000c00 */
[----:B------:R-:W-:Y:S04]  /*5800*/  ISETP.NE.U32.AND P0, PT, RZ, UR30, PT ;  /* 0x0000001eff007c0c */ /* 0x000fe8000bf05070 */
[----:B------:R-:W-:Y:S01]  /*5810*/  ISETP.NE.AND.EX P0, PT, RZ, UR31, PT, P0 ;  /* 0x0000001fff007c0c */ /* 0x000fe2000bf05300 */
[----:B------:R-:W4:Y:S01]  /*5820*/  @!UP3 LDCU UR5, c[0x0][0xf0c] ;  /* 0x0001e180ff05b7ac */ /* 0x000f220008000800 */
[----:B------:R-:W-:Y:S02]  /*5830*/  USHF.L.U32 UR11, UR27, 0x7, URZ ;  /* 0x000000071b0b7899 */ /* 0x000fe400080006ff */
[----:B------:R-:W-:Y:S02]  /*5840*/  USHF.L.U32 UR10, UR26, 0x6, URZ ;  /* 0x000000061a0a7899 */ /* 0x000fe400080006ff */
[----:B---3--:R-:W-:Y:S07]  /*5850*/  UIMAD.WIDE.U32 UR6, UR14, UR20, URZ ;  /* 0x000000140e0672a5 */ /* 0x008fee000f8e00ff */
[----:B------:R-:W-:Y:S01]  /*5860*/  @!UP3 UMOV UR4, UR7 ;  /* 0x000000070004bc82 */ /* 0x000fe20008000000 */
[----:B----4-:R-:W-:Y:S02]  /*5870*/  @!UP3 UISETP.NE.AND UP0, UPT, UR5, 0x1, UPT ;  /* 0x000000010500b88c */ /* 0x010fe4000bf05270 */
[----:B------:R-:W-:Y:S02]  /*5880*/  @!UP3 USHF.R.U32.HI UR4, URZ, UR21, UR4 ;  /* 0x00000015ff04b299 */ /* 0x000fe40008011604 */
[----:B------:R-:W-:Y:S02]  /*5890*/  UIMAD.WIDE.U32 UR6, UR13, UR23, URZ ;  /* 0x000000170d0672a5 */ /* 0x000fe4000f8e00ff */
[----:B------:R-:W-:Y:S02]  /*58a0*/  @!UP3 USEL UR8, UR14, UR4, !UP0 ;  /* 0x000000040e08b287 */ /* 0x000fe4000c000000 */
[----:B------:R-:W-:Y:S03]  /*58b0*/  @!UP3 UISETP.NE.AND UP0, UPT, UR22, 0x1, UPT ;  /* 0x000000011600b88c */ /* 0x000fe6000bf05270 */
[----:B------:R-:W-:Y:S02]  /*58c0*/  @!UP3 UMOV UR6, UR7 ;  /* 0x000000070006bc82 */ /* 0x000fe40008000000 */
[----:B------:R-:W3:Y:S02]  /*58d0*/  @!UP3 LDCU UR4, c[0x0][0xf20] ;  /* 0x0001e400ff04b7ac */ /* 0x000ee40008000800 */
[----:B---3--:R-:W-:Y:S04]  /*58e0*/  @!UP3 USHF.R.U32.HI UR6, URZ, UR4, UR6 ;  /* 0x00000004ff06b299 */ /* 0x008fe80008011606 */
[----:B------:R-:W-:Y:S04]  /*58f0*/  @!UP3 USEL UR6, UR13, UR6, !UP0 ;  /* 0x000000060d06b287 */ /* 0x000fe8000c000000 */
[----:B------:R-:W-:Y:S02]  /*5900*/  @!UP3 UIADD3 UR4, UPT, UPT, -UR8, UR6, URZ ;  /* 0x000000060804b290 */ /* 0x000fe4000fffe1ff */
[----:B------:R-:W-:Y:S02]  /*5910*/  @!UP3 UIADD3 UR6, UPT, UPT, UR8, -UR6, URZ ;  /* 0x800000060806b290 */ /* 0x000fe4000fffe0ff */
[----:B------:R-:W-:Y:S02]  /*5920*/  @!UP3 UIMAD UR14, UR4, UR5, UR14 ;  /* 0x00000005040eb2a4 */ /* 0x000fe4000f8e020e */
[----:B------:R-:W-:Y:S01]  /*5930*/  @!UP3 UIMAD UR13, UR6, UR22, UR13 ;  /* 0x00000016060db2a4 */ /* 0x000fe2000f8e020d */
[----:B------:R-:W-:Y:S11]  /*5940*/  BRA.U UP4, `(.L_x_98) ;  /* 0x0000000104107547 */ /* 0x000ff6000b800000 */
[----:B--2---:R-:W-:Y:S04]  /*5950*/  MOV R0, UR40 ;  /* 0x0000002800007c02 */ /* 0x004fe80008000f00 */
[----:B------:R-:W-:Y:S04]  /*5960*/  SHF.L.U32 R5, R0, 0x1f, RZ ;  /* 0x0000001f00057819 */ /* 0x000fe800000006ff */
[----:B------:R-:W2:Y:S02]  /*5970*/  SYNCS.PHASECHK.TRANS64.TRYWAIT P1, [UR24+0xc8], R5 ;  /* 0x0000c805ff0075a7 */ /* 0x000ea40008021118 */
[----:B--2---:R-:W-:Y:S05]  /*5980*/  @!P1 BRA `(.L_x_99) ;  /* 0x0000003c00e09947 */ /* 0x004fea0003800000 */
.L_x_98:
[----:B------:R-:W-:Y:S05]  /*5990*/  BRA.U !UP6, `(.L_x_100) ;  /* 0x000000010e387547 */ /* 0x000fea000b800000 */
[----:B------:R-:W-:Y:S01]  /*59a0*/  UPLOP3.LUT UP1, UPT, UPT, UPT, UP5, 0x80, 0x8 ;  /* 0x000000000008789c */ /* 0x000fe20003f2f050 */
[----:B--2---:R-:W-:Y:S01]  /*59b0*/  HFMA2 R0, -RZ, RZ, 0, 5.9604644775390625e-08 ;  /* 0x00000001ff007431 */ /* 0x004fe200000001ff */
[----:B------:R-:W2:Y:S01]  /*59c0*/  LDCU.64 UR8, c[0x0][0x358] ;  /* 0x00006b00ff0877ac */ /* 0x000ea20008000a00 */
[----:B------:R-:W-:Y:S03]  /*59d0*/  IMAD.MOV.U32 R84, RZ, RZ, 0x1 ;  /* 0x00000001ff547424 */ /* 0x000fe600078e00ff */
[----:B------:R-:W-:Y:S05]  /*59e0*/  PLOP3.LUT P1, PT, PT, PT, UP1, 0x80, 0x8 ;  /* 0x000000000008781c */ /* 0x000fea0003f2f018 */
[----:B------:R-:W3:Y:S01]  /*59f0*/  @UP1 LDCU.64 UR4, c[0x0][0xc88] ;  /* 0x00019100ff0417ac */ /* 0x000ee20008000a00 */
[----:B------:R-:W-:Y:S07]  /*5a00*/  @UP1 UIMAD UR6, UR44, UR30, URZ ;  /* 0x0000001e2c0612a4 */ /* 0x000fee000f8e02ff */
[----:B------:R-:W-:Y:S01]  /*5a10*/  @!P1 PRMT R84, R0, 0x7610, R84 ;  /* 0x0000761000549816 */ /* 0x000fe20000000054 */
[----:B---3--:R-:W-:Y:S06]  /*5a20*/  @UP1 UIMAD.WIDE UR4, UR6, 0x4, UR4 ;  /* 0x00000004060418a5 */ /* 0x008fec000f8e0204 */
[----:B------:R-:W-:Y:S01]  /*5a30*/  IMAD.U32 R4, RZ, RZ, UR4 ;  /* 0x00000004ff047e24 */ /* 0x000fe2000f8e00ff */
[----:B------:R-:W-:Y:S04]  /*5a40*/  MOV R5, UR5 ;  /* 0x0000000500057c02 */ /* 0x000fe80008000f00 */
[----:B------:R-:W3:Y:S01]  /*5a50*/  @!UP1 LDCU UR4, c[0x0][0xc80] ;  /* 0x00019000ff0497ac */ /* 0x000ee20008000800 */
[----:B--2--5:R4:W5:Y:S02]  /*5a60*/  @P1 LDG.E R41, desc[UR8][R4.64] ;  /* 0x0000000804291981 */ /* 0x024964000c1e1900 */
[----:B---34-:R-:W-:Y:S07]  /*5a70*/  @!P1 IMAD.U32 R41, RZ, RZ, UR4 ;  /* 0x00000004ff299e24 */ /* 0x018fee000f8e00ff */
.L_x_100:
[----:B-----5:R-:W-:Y:S01]  /*5a80*/  @!P0 FSETP.EQ.AND P2, PT, R41, RZ, PT ;  /* 0x000000ff2900820b */ /* 0x020fe20003f42000 */
[----:B------:R-:W-:Y:S01]  /*5a90*/  @!UPT UIADD3 URZ, UPT, UPT, URZ, URZ, URZ ;  /* 0x000000fffffff290 */ /* 0x000fe2000fffe0ff */
[----:B------:R-:W-:Y:S11]  /*5aa0*/  @!P0 BRA `(.L_x_101) ;  /* 0x0000000000148947 */ /* 0x000ff60003800000 */
[----:B------:R-:W-:Y:S02]  /*5ab0*/  LOP3.LUT P0, RZ, R84, 0xff, RZ, 0xc0, !PT ;  /* 0x000000ff54ff7812 */ /* 0x000fe4000780c0ff */
[----:B------:R-:W-:Y:S04]  /*5ac0*/  PLOP3.LUT P2, PT, PT, PT, UP1, 0x80, 0x8 ;  /* 0x000000000008781c */ /* 0x000fe80003f4f018 */
[----:B------:R-:W-:Y:S07]  /*5ad0*/  PLOP3.LUT P2, PT, P2, PT, PT, 0x8, 0x80 ;  /* 0x000000000080781c */ /* 0x000fee000174e170 */
[----:B------:R-:W-:Y:S11]  /*5ae0*/  @P0 FSETP.EQ.AND P2, PT, R41, RZ, PT ;  /* 0x000000ff2900020b */ /* 0x000ff60003f42000 */
[----:B------:R-:W-:Y:S02]  /*5af0*/  @!UPT UIADD3 URZ, UPT, UPT, URZ, URZ, URZ ;  /* 0x000000fffffff290 */ /* 0x000fe4000fffe0ff */
.L_x_101:
[----:B------:R-:W-:Y:S01]  /*5b00*/  ULEA UR4, UR25, UR24, 0x3 ;  /* 0x0000001819047291 */ /* 0x000fe2000f8e18ff */
[----:B--2---:R-:W-:Y:S02]  /*5b10*/  SHF.L.U32 R5, R11, 0x1f, RZ ;  /* 0x0000001f0b057819 */ /* 0x004fe400000006ff */
[----:B------:R-:W-:Y:S04]  /*5b20*/  ELECT P1, URZ, PT ;  /* 0x0000000000ff782f */ /* 0x000fe80003820000 */
[----:B------:R-:W-:Y:S02]  /*5b30*/  PLOP3.LUT P1, PT, P2, P1, PT, 0xf2, 0x2f ;  /* 0x00000000002f781c */ /* 0x000fe40001723e72 */
[----:B------:R-:W2:Y:S02]  /*5b40*/  SYNCS.PHASECHK.TRANS64.TRYWAIT P0, [UR4+0xa8], R5 ;  /* 0x0000a805ff0075a7 */ /* 0x000ea40008001104 */
[----:B--2---:R-:W-:Y:S09]  /*5b50*/  @!P0 BRA `(.L_x_102) ;  /* 0x0000003c00848947 */ /* 0x004ff20003800000 */
.L_x_182:
[----:B------:R-:W-:Y:S01]  /*5b60*/  VOTEU.ALL UP0, P1 ;  /* 0x0000000000ff7886 */ /* 0x000fe20000800000 */
[----:B------:R-:W-:Y:S01]  /*5b70*/  @!P1 IADD3 R4, P0, PT, R12, 0x980, RZ ;  /* 0x000009800c049810 */ /* 0x000fe20007f1e0ff */
[----:B------:R-:W-:Y:S01]  /*5b80*/  UIADD3 UR9, UPT, UPT, UR4, 0x90, URZ ;  /* 0x0000009004097890 */ /* 0x000fe2000fffe0ff */
[----:B------:R-:W-:Y:S01]  /*5b90*/  VIADD R10, R10, 0x1 ;  /* 0x000000010a0a7836 */ /* 0x000fe20000000000 */
[----:B------:R-:W-:Y:S01]  /*5ba0*/  UMOV UR22, 0x0 ;  /* 0x0000000000167882 */ /* 0x000fe20000000000 */
[----:B------:R-:W-:Y:S01]  /*5bb0*/  @!UP0 ULEA UR5, UR25, UR24, 0xd ;  /* 0x0000001819058291 */ /* 0x000fe2000f8e68ff */
[----:B------:R-:W-:Y:S01]  /*5bc0*/  @!P1 IMAD.X R2, RZ, RZ, R13, P0 ;  /* 0x000000ffff029224 */ /* 0x000fe200000e060d */
[----:B------:R-:W-:Y:S01]  /*5bd0*/  @!P1 R2UR UR7, R4 ;  /* 0x00000000040792ca */ /* 0x000fe200000e0000 */
[----:B------:R-:W-:Y:S01]  /*5be0*/  UMOV UR23, 0x10000000 ;  /* 0x1000000000177882 */ /* 0x000fe20000000000 */
[----:B------:R-:W-:Y:S02]  /*5bf0*/  @!UP0 UIADD3 UR8, UPT, UPT, UR5, 0x200, URZ ;  /* 0x0000020005088890 */ /* 0x000fe4000fffe0ff */
[----:B------:R-:W-:Y:S01]  /*5c00*/  UIADD3 UR5, UPT, UPT, UR25, 0x1, URZ ;  /* 0x0000000119057890 */ /* 0x000fe2000fffe0ff */
[----:B------:R-:W-:Y:S03]  /*5c10*/  UMOV UR12, UR44 ;  /* 0x0000002c000c7c82 */ /* 0x000fe60008000000 */
[----:B------:R-:W-:Y:S04]  /*5c20*/  UISETP.NE.AND UP0, UPT, UR5, 0x3, UPT ;  /* 0x000000030500788c */ /* 0x000fe8000bf05270 */
[----:B------:R-:W-:Y:S01]  /*5c30*/  USEL UR6, UR5, URZ, UP0 ;  /* 0x000000ff05067287 */ /* 0x000fe20008000000 */
[----:B------:R-:W-:Y:S01]  /*5c40*/  @!P1 R2UR UR5, R2 ;  /* 0x00000000020592ca */ /* 0x000fe200000e0000 */
[----:B------:R-:W-:Y:S01]  /*5c50*/  IMAD.U32 R4, RZ, RZ, UR7 ;  /* 0x00000007ff047e24 */ /* 0x000fe2000f8e00ff */
[----:B------:R-:W-:Y:S01]  /*5c60*/  USEL UR20, URZ, 0x1, UP0 ;  /* 0x00000001ff147887 */ /* 0x000fe20008000000 */
[----:B------:R-:W-:Y:S01]  /*5c70*/  @!P1 IMAD.MOV.U32 R2, RZ, RZ, 0x2000 ;  /* 0x00002000ff029424 */ /* 0x000fe200078e00ff */
[----:B------:R-:W-:Y:S01]  /*5c80*/  VOTEU.ALL UP0, P1 ;  /* 0x0000000000ff7886 */ /* 0x000fe20000800000 */
[----:B------:R-:W-:Y:S01]  /*5c90*/  UPRMT UR7, UR55, 0x654, UR9 ;  /* 0x0000065437077896 */ /* 0x000fe20008000009 */
[----:B------:R-:W-:Y:S02]  /*5ca0*/  @!P1 R2UR UR18, R4 ;  /* 0x00000000041292ca */ /* 0x000fe400000e0000 */
[----:B------:R-:W-:Y:S04]  /*5cb0*/  LOP3.LUT R11, R11, UR20, RZ, 0x3c, !PT ;  /* 0x000000140b0b7c12 */ /* 0x000fe8000f8e3cff */
[----:B--2---:R-:W-:Y:S01]  /*5cc0*/  SHF.L.U32 R0, R11, 0x1f, RZ ;  /* 0x0000001f0b007819 */ /* 0x004fe200000006ff */
[----:B------:R-:W-:Y:S01]  /*5cd0*/  IMAD.U32 R5, RZ, RZ, UR5 ;  /* 0x00000005ff057e24 */ /* 0x000fe2000f8e00ff */
[----:B------:R-:W-:Y:S04]  /*5ce0*/  ULEA UR5, UR6, UR24, 0x3 ;  /* 0x0000001806057291 */ /* 0x000fe8000f8e18ff */
[----:B------:R-:W-:Y:S11]  /*5cf0*/  @!P1 R2UR UR19, R5 ;  /* 0x00000000051392ca */ /* 0x000ff600000e0000 */
[----:B------:R-:W-:Y:S02]  /*5d00*/  @!UPT UIADD3 URZ, UPT, UPT, URZ, URZ, URZ ;  /* 0x000000fffffff290 */ /* 0x000fe4000fffe0ff */
[----:B------:R2:W-:Y:S01]  /*5d10*/  @!UP0 UTMALDG.3D [UR8], [UR18], desc[UR22] ;  /* 0x00001608120085b4 */ /* 0x0005e20008011000 */
[----:B------:R2:W-:Y:S01]  /*5d20*/  @!P1 SYNCS.ARRIVE.TRANS64.RED.A0TR RZ, [UR4+0x90], R2 ;  /* 0x00009002ffff99a7 */ /* 0x0005e20008300404 */
[----:B------:R-:W-:Y:S01]  /*5d30*/  SYNCS.ARRIVE.TRANS64.RED.A1T0 RZ, [UR7], RZ ;  /* 0x000000ffffff79a7 */ /* 0x000fe20008100407 */
[----:B------:R-:W3:Y:S02]  /*5d40*/  SYNCS.PHASECHK.TRANS64.TRYWAIT P0, [UR5+0xa8], R0 ;  /* 0x0000a800ff0075a7 */ /* 0x000ee40008001105 */
[----:B--23--:R-:W-:Y:S05]  /*5d50*/  @!P0 BRA `(.L_x_103) ;  /* 0x0000003c001c8947 */ /* 0x00cfea0003800000 */
.L_x_184:
[----:B------:R-:W-:Y:S01]  /*5d60*/  UIADD3 UR9, UPT, UPT, UR5, 0x90, URZ ;  /* 0x0000009005097890 */ /* 0x000fe2000fffe0ff */
[----:B------:R-:W-:Y:S01]  /*5d70*/  @!P1 IADD3 R2, P0, PT, R12, 0x980, RZ ;  /* 0x000009800c029810 */ /* 0x000fe20007f1e0ff */
[----:B------:R-:W-:Y:S01]  /*5d80*/  UPLOP3.LUT UP4, UPT, UPT, UPT, UPT, 0x80, 0x8 ;  /* 0x000000000008789c */ /* 0x000fe20003f8f070 */
[----:B------:R-:W-:Y:S01]  /*5d90*/  R2UR UR22, R86 ;  /* 0x00000000561672ca */ /* 0x000fe200000e0000 */
[----:B------:R-:W-:Y:S01]  /*5da0*/  UMOV UR20, 0x0 ;  /* 0x0000000000147882 */ /* 0x000fe20000000000 */
[----:B------:R-:W-:Y:S01]  /*5db0*/  UMOV UR21, 0x10000000 ;  /* 0x1000000000157882 */ /* 0x000fe20000000000 */
[----:B------:R-:W-:Y:S01]  /*5dc0*/  UMOV UR12, UR44 ;  /* 0x0000002c000c7c82 */ /* 0x000fe20008000000 */
[----:B------:R-:W-:Y:S01]  /*5dd0*/  VOTEU.ALL UP0, P1 ;  /* 0x0000000000ff7886 */ /* 0x000fe20000800000 */
[----:B--2---:R-:W-:Y:S01]  /*5de0*/  @!P1 IMAD.X R0, RZ, RZ, R13, P0 ;  /* 0x000000ffff009224 */ /* 0x004fe200000e060d */
[----:B------:R-:W-:Y:S01]  /*5df0*/  R2UR UR19, R87 ;  /* 0x00000000571372ca */ /* 0x000fe200000e0000 */
[----:B------:R-:W-:Y:S01]  /*5e00*/  UMOV UR44, UR28 ;  /* 0x0000001c002c7c82 */ /* 0x000fe20008000000 */
[C---:B------:R-:W-:Y:S01]  /*5e10*/  ISETP.NE.AND P0, PT, R10.reuse, 0x2, PT ;  /* 0x000000020a00780c */ /* 0x040fe20003f05270 */
[----:B------:R-:W-:Y:S02]  /*5e20*/  @!UP0 ULEA UR4, UR6, UR24, 0xd ;  /* 0x0000001806048291 */ /* 0x000fe4000f8e68ff */
[----:B------:R-:W-:Y:S01]  /*5e30*/  @!UP0 UIADD3 UR10, UPT, UPT, UR10, 0x20, URZ ;  /* 0x000000200a0a8890 */ /* 0x000fe2000fffe0ff */
[----:B------:R-:W-:Y:S01]  /*5e40*/  SEL R10, R10, RZ, P0 ;  /* 0x000000ff0a0a7207 */ /* 0x000fe20000000000 */
[----:B------:R-:W-:Y:S02]  /*5e50*/  @!UP0 UIADD3 UR8, UPT, UPT, UR4, 0x200, URZ ;  /* 0x0000020004088890 */ /* 0x000fe4000fffe0ff */
[----:B------:R-:W-:Y:S01]  /*5e60*/  UIADD3 UR4, UPT, UPT, UR6, 0x1, URZ ;  /* 0x0000000106047890 */ /* 0x000fe2000fffe0ff */
[----:B------:R-:W-:Y:S01]  /*5e70*/  @!P1 R2UR UR6, R2 ;  /* 0x00000000020692ca */ /* 0x000fe200000e0000 */
[----:B------:R-:W-:Y:S02]  /*5e80*/  UIADD3 UR26, UPT, UPT, UR13, UR22, URZ ;  /* 0x000000160d1a7290 */ /* 0x000fe4000fffe0ff */
[----:B------:R-:W-:Y:S02]  /*5e90*/  UISETP.NE.AND UP0, UPT, UR4, 0x3, UPT ;  /* 0x000000030400788c */ /* 0x000fe4000bf05270 */
[----:B------:R-:W-:Y:S02]  /*5ea0*/  UIADD3 UR27, UPT, UPT, UR14, UR19, URZ ;  /* 0x000000130e1b7290 */ /* 0x000fe4000fffe0ff */
[----:B------:R-:W-:Y:S01]  /*5eb0*/  USEL UR25, UR4, URZ, UP0 ;  /* 0x000000ff04197287 */ /* 0x000fe20008000000 */
[----:B------:R-:W-:Y:S01]  /*5ec0*/  @!P1 R2UR UR4, R0 ;  /* 0x00000000000492ca */ /* 0x000fe200000e0000 */
[----:B------:R-:W-:Y:S01]  /*5ed0*/  USEL UR18, URZ, 0x1, UP0 ;  /* 0x00000001ff127887 */ /* 0x000fe20008000000 */
[----:B------:R-:W-:Y:S01]  /*5ee0*/  SEL R0, RZ, 0x1, P0 ;  /* 0x00000001ff007807 */ /* 0x000fe20000000000 */
[----:B------:R-:W-:Y:S02]  /*5ef0*/  VOTEU.ALL UP0, P1 ;  /* 0x0000000000ff7886 */ /* 0x000fe40000800000 */
[----:B------:R-:W-:Y:S01]  /*5f00*/  IMAD.U32 R4, RZ, RZ, UR6 ;  /* 0x00000006ff047e24 */ /* 0x000fe2000f8e00ff */
[----:B------:R-:W-:Y:S02]  /*5f10*/  LOP3.LUT R9, R9, R0, RZ, 0x3c, !PT ;  /* 0x0000000009097212 */ /* 0x000fe400078e3cff */
[----:B------:R-:W-:Y:S02]  /*5f20*/  LOP3.LUT R11, R11, UR18, RZ, 0x3c, !PT ;  /* 0x000000120b0b7c12 */ /* 0x000fe4000f8e3cff */
[----:B------:R-:W-:Y:S03]  /*5f30*/  @!P1 R2UR UR6, R4 ;  /* 0x00000000040692ca */ /* 0x000fe600000e0000 */
[----:B------:R-:W-:Y:S01]  /*5f40*/  IMAD.U32 R5, RZ, RZ, UR4 ;  /* 0x00000004ff057e24 */ /* 0x000fe2000f8e00ff */
[----:B------:R-:W-:Y:S04]  /*5f50*/  UPRMT UR4, UR55, 0x654, UR9 ;  /* 0x0000065437047896 */ /* 0x000fe80008000009 */
[----:B------:R-:W-:Y:S11]  /*5f60*/  @!P1 R2UR UR7, R5 ;  /* 0x00000000050792ca */ /* 0x000ff600000e0000 */
[----:B------:R-:W-:Y:S02]  /*5f70*/  @!UPT UIADD3 URZ, UPT, UPT, URZ, URZ, URZ ;  /* 0x000000fffffff290 */ /* 0x000fe4000fffe0ff */
[----:B------:R2:W-:Y:S01]  /*5f80*/  @!UP0 UTMALDG.3D [UR8], [UR6], desc[UR20] ;  /* 0x00001408060085b4 */ /* 0x0005e20008011000 */
[----:B------:R2:W-:Y:S01]  /*5f90*/  @!P1 SYNCS.ARRIVE.TRANS64.RED.A0TR RZ, [UR5+0x90], R3 ;  /* 0x00009003ffff99a7 */ /* 0x0005e20008300405 */
[----:B------:R-:W-:Y:S01]  /*5fa0*/  SYNCS.ARRIVE.TRANS64.RED.A1T0 RZ, [UR4], RZ ;  /* 0x000000ffffff79a7 */ /* 0x000fe20008100404 */
[----:B------:R-:W-:Y:S05]  /*5fb0*/  BRA.U UP2, `(.L_x_104) ;  /* 0xfffffff102d07547 */ /* 0x000fea000b83ffff */
[----:B------:R-:W-:Y:S01]  /*5fc0*/  UIADD3 UR24, UPT, UPT, UR24, 0xa8, URZ ;  /* 0x000000a818187890 */ /* 0x000fe2000fffe0ff */
[----:B--2---:R-:W-:-:S03]  /*5fd0*/  SHF.L.U32 R3, R11, 0x1f, RZ ;  /* 0x0000001f0b037819 */ /* 0x004fc600000006ff */
[----:B------:R-:W-:-:S09]  /*5fe0*/  ULEA UR4, UR25, UR24, 0x3 ;  /* 0x0000001819047291 */ /* 0x000fd2000f8e18ff */
[----:B------:R-:W2:Y:S02]  /*5ff0*/  SYNCS.PHASECHK.TRANS64.TRYWAIT P0, [UR4], R3 ;  /* 0x00000003ff0075a7 */ /* 0x000ea40008001104 */
[----:B--2---:R-:W-:Y:S05]  /*6000*/  @!P0 BRA `(.L_x_105) ;  /* 0x0000003800888947 */ /* 0x004fea0003800000 */
.L_x_186:
[----:B------:R-:W-:-:S04]  /*6010*/  UIADD3 UR4, UPT, UPT, UR25, 0x1, URZ ;  /* 0x0000000119047890 */ /* 0x000fc8000fffe0ff */
[----:B------:R-:W-:-:S04]  /*6020*/  UISETP.NE.AND UP0, UPT, UR4, 0x3, UPT ;  /* 0x000000030400788c */ /* 0x000fc8000bf05270 */
[----:B------:R-:W-:Y:S02]  /*6030*/  USEL UR6, URZ, 0x1, UP0 ;  /* 0x00000001ff067887 */ /* 0x000fe40008000000 */
[----:B------:R-:W-:-:S04]  /*6040*/  USEL UR4, UR4, URZ, UP0 ;  /* 0x000000ff04047287 */ /* 0x000fc80008000000 */
[----:B------:R-:W-:Y:S01]  /*6050*/  ULEA UR5, UR4, UR24, 0x3 ;  /* 0x0000001804057291 */ /* 0x000fe2000f8e18ff */
[----:B------:R-:W-:-:S04]  /*6060*/  LOP3.LUT R11, R11, UR6, RZ, 0x3c, !PT ;  /* 0x000000060b0b7c12 */ /* 0x000fc8000f8e3cff */
[----:B--2---:R-:W-:-:S04]  /*6070*/  SHF.L.U32 R3, R11, 0x1f, RZ ;  /* 0x0000001f0b037819 */ /* 0x004fc800000006ff */
[----:B------:R-:W2:Y:S02]  /*6080*/  SYNCS.PHASECHK.TRANS64.TRYWAIT P0, [UR5], R3 ;  /* 0x00000003ff0075a7 */ /* 0x000ea40008001105 */
[----:B--2---:R-:W-:Y:S05]  /*6090*/  @!P0 BRA `(.L_x_106) ;  /* 0x00000038007c8947 */ /* 0x004fea0003800000 */
.L_x_188:
[----:B------:R-:W-:-:S04]  /*60a0*/  UIADD3 UR4, UPT, UPT, UR4, 0x1, URZ ;  /* 0x0000000104047890 */ /* 0x000fc8000fffe0ff */
[----:B------:R-:W-:-:S04]  /*60b0*/  UISETP.NE.AND UP0, UPT, UR4, 0x3, UPT ;  /* 0x000000030400788c */ /* 0x000fc8000bf05270 */
[----:B------:R-:W-:Y:S02]  /*60c0*/  USEL UR5, URZ, 0x1, UP0 ;  /* 0x00000001ff057887 */ /* 0x000fe40008000000 */
[----:B------:R-:W-:-:S04]  /*60d0*/  USEL UR4, UR4, URZ, UP0 ;  /* 0x000000ff04047287 */ /* 0x000fc80008000000 */
[----:B------:R-:W-:Y:S01]  /*60e0*/  ULEA UR4, UR4, UR24, 0x3 ;  /* 0x0000001804047291 */ /* 0x000fe2000f8e18ff */
[----:B--2---:R-:W-:-:S04]  /*60f0*/  LOP3.LUT R3, R11, UR5, RZ, 0x3c, !PT ;  /* 0x000000050b037c12 */ /* 0x004fc8000f8e3cff */
[----:B------:R-:W-:Y:S01]  /*6100*/  SHF.L.U32 R3, R3, 0x1f, RZ ;  /* 0x0000001f03037819 */ /* 0x000fe200000006ff */
[----:B------:R-:W-:-:S07]  /*6110*/  IMAD.U32 R0, RZ, RZ, UR4 ;  /* 0x00000004ff007e24 */ /* 0x000fce000f8e00ff */
.L_x_107:
[----:B--2---:R2:W3:Y:S02]  /*6120*/  SYNCS.PHASECHK.TRANS64.TRYWAIT P0, [R0+URZ], R3 ;  /* 0x00000003000075a7 */ /* 0x0044e400080011ff */
[----:B---3--:R-:W-:Y:S05]  /*6130*/  @!P0 NANOSLEEP.SYNCS 0x989680 ;  /* 0x009896800000895d */ /* 0x008fea0003900000 */
[----:B------:R-:W3:Y:S02]  /*6140*/  @!P0 SYNCS.PHASECHK.TRANS64 P0, [R0+URZ], R3 ;  /* 0x00000003000085a7 */ /* 0x000ee400080010ff */
[----:B-1-3--:R-:W-:Y:S05]  /*6150*/  @P0 EXIT ;  /* 0x000000000000094d */ /* 0x00afea0003800000 */
[----:B------:R-:W-:Y:S05]  /*6160*/  BRA `(.L_x_107) ;  /* 0xfffffffc00ec7947 */ /* 0x000fea000383ffff */
.L_x_95:
[----:B------:R-:W-:-:S06]  /*6170*/  UISETP.GE.AND UP0, UPT, UR18, 0x4, UPT ;  /* 0x000000041200788c */ /* 0x000fcc000bf06270 */
[----:B------:R-:W-:-:S13]  /*6180*/  PLOP3.LUT P0, PT, PT, PT, UP0, 0x80, 0x8 ;  /* 0x000000000008781c */ /* 0x000fda0003f0f008 */
[----:B------:R-:W-:Y:S05]  /*6190*/  @!P0 EXIT ;  /* 0x000000000000894d */ /* 0x000fea0003800000 */
[----:B------:R-:W-:Y:S01]  /*61a0*/  BAR.SYNC.DEFER_BLOCKING 0x6, 0xa0 ;  /* 0x0182800000007b1d */ /* 0x000fe20000010000 */
[C---:B------:R-:W-:Y:S01]  /*61b0*/  IMAD.SHL.U32 R2, R92.reuse, 0x20, RZ ;  /* 0x000000205c027824 */ /* 0x040fe200078e00ff */
[C---:B------:R-:W-:Y:S01]  /*61c0*/  LOP3.LUT R93, R92.reuse, 0x2, RZ, 0xc0, !PT ;  /* 0x000000025c5d7812 */ /* 0x040fe200078ec0ff */
[C---:B------:R-:W-:Y:S01]  /*61d0*/  IMAD.SHL.U32 R97, R92.reuse, 0x4, RZ ;  /* 0x000000045c617824 */ /* 0x040fe200078e00ff */
[C---:B------:R-:W-:Y:S01]  /*61e0*/  LOP3.LUT R98, R92.reuse, 0x60, RZ, 0xc0, !PT ;  /* 0x000000605c627812 */ /* 0x040fe200078ec0ff */
[----:B------:R-:W-:Y:S01]  /*61f0*/  IMAD.U32 R37, R92, 0x10000, RZ ;  /* 0x000100005c257824 */ /* 0x000fe200078e00ff */
[----:B------:R-:W-:Y:S01]  /*6200*/  UMOV UR47, 0x400 ;  /* 0x00000400002f7882 */ /* 0x000fe20000000000 */
[----:B------:R-:W1:Y:S01]  /*6210*/  LDCU.64 UR4, c[0x0][0xc90] ;  /* 0x00019200ff0477ac */ /* 0x000e620008000a00 */
[----:B------:R-:W2:Y:S01]  /*6220*/  LDC.64 R78, c[0x0][0xcb0] ;  /* 0x00032c00ff4e7b82 */ /* 0x000ea20000000a00 */
[----:B------:R-:W-:Y:S01]  /*6230*/  LOP3.LUT R4, R2, 0xc0, RZ, 0xc0, !PT ;  /* 0x000000c002047812 */ /* 0x000fe200078ec0ff */
[----:B------:R-:W-:Y:S01]  /*6240*/  HFMA2 R36, -RZ, RZ, 0, 0 ;  /* 0x00000000ff247431 */ /* 0x000fe200000001ff */
[----:B------:R-:W-:Y:S01]  /*6250*/  ULEA UR47, UR55, UR47, 0x18 ;  /* 0x0000002f372f7291 */ /* 0x000fe2000f8ec0ff */
[----:B------:R-:W-:-:S02]  /*6260*/  LOP3.LUT R92, R92, 0x4, RZ, 0xc0, !PT ;  /* 0x000000045c5c7812 */ /* 0x000fc400078ec0ff */
[----:B------:R-:W-:Y:S02]  /*6270*/  CS2R R94, SRZ ;  /* 0x00000000005e7805 */ /* 0x000fe4000001ff00 */
[----:B------:R-:W-:Y:S01]  /*6280*/  LOP3.LUT R97, R4, 0x18, R97, 0xf8, !PT ;  /* 0x0000001804617812 */ /* 0x000fe200078ef861 */
[----:B------:R-:W-:Y:S01]  /*6290*/  IMAD.MOV.U32 R91, RZ, RZ, RZ ;  /* 0x000000ffff5b7224 */ /* 0x000fe200078e00ff */
[----:B------:R-:W3:Y:S01]  /*62a0*/  LDC.64 R76, c[0x0][0xca8] ;  /* 0x00032a00ff4c7b82 */ /* 0x000ee20000000a00 */
[----:B------:R-:W-:Y:S01]  /*62b0*/  LOP3.LUT R37, R37, 0x600000, RZ, 0xc0, !PT ;  /* 0x0060000025257812 */ /* 0x000fe200078ec0ff */
[----:B------:R-:W-:Y:S01]  /*62c0*/  IMAD.MOV R93, RZ, RZ, -R93 ;  /* 0x000000ffff5d7224 */ /* 0x000fe200078e0a5d */
[C---:B------:R-:W-:Y:S01]  /*62d0*/  IADD3 R96, PT, PT, -R92.reuse, 0x2, RZ ;  /* 0x000000025c607810 */ /* 0x040fe20007ffe1ff */
[----:B------:R-:W4:Y:S01]  /*62e0*/  LDCU UR63, c[0x0][0x370] ;  /* 0x00006e00ff3f77ac */ /* 0x000f220008000800 */
[----:B------:R-:W-:Y:S02]  /*62f0*/  LOP3.LUT R97, R97, 0xf20, R2, 0xf8, !PT ;  /* 0x00000f2061617812 */ /* 0x000fe400078ef802 */
[----:B------:R-:W-:Y:S01]  /*6300*/  IADD3 R92, PT, PT, -R92, RZ, RZ ;  /* 0x000000ff5c5c7210 */ /* 0x000fe20007ffe1ff */
[----:B------:R-:W4:Y:S01]  /*6310*/  LDS R0, [UR47+0x160] ;  /* 0x0001602fff007984 */ /* 0x000f220008000800 */
[----:B-1----:R-:W-:Y:S01]  /*6320*/  IMAD.U32 R100, RZ, RZ, UR4 ;  /* 0x00000004ff647e24 */ /* 0x002fe2000f8e00ff */
[----:B------:R-:W-:Y:S01]  /*6330*/  UIADD3 UR4, UPT, UPT, UR47, 0x200, URZ ;  /* 0x000002002f047890 */ /* 0x000fe2000fffe0ff */
[----:B------:R-:W-:Y:S01]  /*6340*/  IMAD.U32 R99, RZ, RZ, UR5 ;  /* 0x00000005ff637e24 */ /* 0x000fe2000f8e00ff */
[----:B------:R-:W-:Y:S01]  /*6350*/  UMOV UR54, 0x1 ;  /* 0x0000000100367882 */ /* 0x000fe20000000000 */
[----:B------:R-:W-:Y:S01]  /*6360*/  IMAD.SHL.U32 R96, R96, 0x10, RZ ;  /* 0x0000001060607824 */ /* 0x000fe200078e00ff */
[----:B------:R-:W-:Y:S01]  /*6370*/  UMOV UR46, URZ ;  /* 0x000000ff002e7c82 */ /* 0x000fe20008000000 */
[----:B------:R-:W1:Y:S01]  /*6380*/  LDCU UR42, c[0x0][0xf0c] ;  /* 0x0001e180ff2a77ac */ /* 0x000e620008000800 */
[----:B------:R-:W-:Y:S01]  /*6390*/  IMAD.U32 R102, RZ, RZ, UR4 ;  /* 0x00000004ff667e24 */ /* 0x000fe2000f8e00ff */
[----:B------:R-:W-:Y:S01]  /*63a0*/  LEA R97, R97, UR4, 0x1 ;  /* 0x0000000461617c11 */ /* 0x000fe2000f8e08ff */
[----:B------:R-:W1:Y:S01]  /*63b0*/  LDCU UR38, c[0x0][0xf30] ;  /* 0x0001e600ff2677ac */ /* 0x000e620008000800 */
[----:B------:R-:W1:Y:S01]  /*63c0*/  LDCU.64 UR60, c[0x0][0xc88] ;  /* 0x00019100ff3c77ac */ /* 0x000e620008000a00 */
[----:B------:R-:W1:Y:S01]  /*63d0*/  LDCU.64 UR40, c[0x0][0xf28] ;  /* 0x0001e500ff2877ac */ /* 0x000e620008000a00 */
[----:B------:R-:W1:Y:S01]  /*63e0*/  LDCU.128 UR56, c[0x0][0xf10] ;  /* 0x0001e200ff3877ac */ /* 0x000e620008000c00 */
[----:B------:R-:W1:Y:S01]  /*63f0*/  LDCU UR62, c[0x0][0x374] ;  /* 0x00006e80ff3e77ac */ /* 0x000e620008000800 */
[----:B------:R-:W-:Y:S01]  /*6400*/  UMOV UR53, URZ ;  /* 0x000000ff00357c82 */ /* 0x000fe20008000000 */
[----:B------:R-:W-:Y:S01]  /*6410*/  UMOV UR52, URZ ;  /* 0x000000ff00347c82 */ /* 0x000fe20008000000 */
[----:B-1234-:R-:W-:-:S07]  /*6420*/  IMAD.IADD R37, R0, 0x1, R37 ;  /* 0x0000000100257824 */ /* 0x01efce00078e0225 */
.L_x_138:
[C---:B------:R-:W-:Y:S02]  /*6430*/  LEA R0, R91.reuse, UR47, 0x3 ;  /* 0x0000002f5b007c11 */ /* 0x040fe4000f8e18ff */
[----:B------:R-:W-:Y:S02]  /*6440*/  SHF.L.U32 R3, R94, 0x1f, RZ ;  /* 0x0000001f5e037819 */ /* 0x000fe400000006ff */
[----:B------:R-:W-:Y:S02]  /*6450*/  LEA R5, R91, UR47, 0x4 ;  /* 0x0000002f5b057c11 */ /* 0x000fe4000f8e20ff */
[----:B-1----:R-:W1:Y:S02]  /*6460*/  SYNCS.PHASECHK.TRANS64.TRYWAIT P0, [R0+URZ+0xd0], R3 ;  /* 0x0000d003000075a7 */ /* 0x002e6400080011ff */
[----:B-1----:R-:W-:Y:S05]  /*6470*/  @!P0 BRA `(.L_x_108) ;  /* 0x00000034009c8947 */ /* 0x002fea0003800000 */
.L_x_189:
[----:B------:R-:W-:Y:S01]  /*6480*/  R2UR UR7, R101 ;  /* 0x00000000650772ca */ /* 0x000fe200000e0000 */
[----:B------:R-:W2:Y:S01]  /*6490*/  LDS.128 R4, [R5+0x140] ;  /* 0x0001400005047984 */ /* 0x000ea20000000c00 */
[----:B-1----:R-:W-:Y:S01]  /*64a0*/  VIADD R0, R0, 0xe0 ;  /* 0x000000e000007836 */ /* 0x002fe20000000000 */
[----:B------:R-:W-:Y:S04]  /*64b0*/  UISETP.GE.AND UP0, UPT, UR39, 0x1, UPT ;  /* 0x000000012700788c */ /* 0x000fe8000bf06270 */
[----:B------:R-:W-:Y:S01]  /*64c0*/  PRMT R0, RZ, 0x654, R0 ;  /* 0x00000654ff007816 */ /* 0x000fe20000000000 */
[----:B------:R-:W-:Y:S01]  /*64d0*/  @!PT LDS RZ, [RZ] ;  /* 0x00000000fffff984 */ /* 0x000fe20000000800 */
[----:B------:R-:W-:Y:S01]  /*64e0*/  @!PT LDS RZ, [RZ] ;  /* 0x00000000fffff984 */ /* 0x000fe20000000800 */
[----:B------:R-:W-:Y:S01]  /*64f0*/  @!PT LDS RZ, [RZ] ;  /* 0x00000000fffff984 */ /* 0x000fe20000000800 */
[----:B------:R-:W-:Y:S01]  /*6500*/  @!PT LDS RZ, [RZ] ;  /* 0x00000000fffff984 */ /* 0x000fe20000000800 */
[----:B------:R1:W-:Y:S06]  /*6510*/  MEMBAR.ALL.CTA ;  /* 0x0000000000007992 */ /* 0x0003ec0000008000 */
[----:B-1----:R-:W1:Y:S02]  /*6520*/  FENCE.VIEW.ASYNC.S ;  /* 0x00000000000073c6 */ /* 0x002e640000000000 */
[----:B-1----:R1:W-:Y:S01]  /*6530*/  SYNCS.ARRIVE.TRANS64.RED.A1T0 RZ, [R0+URZ], RZ ;  /* 0x000000ff00ff79a7 */ /* 0x0023e200081004ff */
[----:B--2---:R-:W-:Y:S11]  /*6540*/  LOP3.LUT P0, RZ, R6, 0x1, RZ, 0xc0, !PT ;  /* 0x0000000106ff7812 */ /* 0x004ff6000780c0ff */
[----:B------:R-:W-:Y:S02]  /*6550*/  @!UPT UIADD3 URZ, UPT, UPT, URZ, URZ, URZ ;  /* 0x000000fffffff290 */ /* 0x000fe4000fffe0ff */
[----:B------:R-:W-:Y:S01]  /*6560*/  VOTEU.ANY UP1, P0 ;  /* 0x0000000000ff7886 */ /* 0x000fe20000020100 */
[----:B------:R-:W-:Y:S01]  /*6570*/  PLOP3.LUT P0, PT, PT, PT, UP1, 0x80, 0x8 ;  /* 0x000000000008781c */ /* 0x000fe20003f0f018 */
[----:B------:R-:W-:Y:S06]  /*6580*/  UP2UR UR4, UPR, URZ, 0x2 ;  /* 0x00000002ff047883 */ /* 0x000fec0008000000 */
[----:B------:R-:W-:Y:S06]  /*6590*/  IMAD.U32 R103, RZ, RZ, UR4 ;  /* 0x00000004ff677e24 */ /* 0x000fec000f8e00ff */
[----:B------:R-:W-:Y:S02]  /*65a0*/  @P0 SHF.R.U32.HI R2, RZ, 0x10, R5 ;  /* 0x00000010ff020819 */ /* 0x000fe40000011605 */
[----:B------:R-:W-:Y:S02]  /*65b0*/  @P0 MOV R3, R4 ;  /* 0x0000000400030202 */ /* 0x000fe40000000f00 */
[----:B------:R-:W-:Y:S02]  /*65c0*/  @P0 R2UR UR4, R2 ;  /* 0x00000000020402ca */ /* 0x000fe400000e0000 */
[----:B------:R-:W-:Y:S02]  /*65d0*/  @P0 LOP3.LUT R4, R5, 0xffff, RZ, 0xc0, !PT ;  /* 0x0000ffff05040812 */ /* 0x000fe400078ec0ff */
[----:B------:R-:W-:Y:S02]  /*65e0*/  @P0 R2UR UR6, R3 ;  /* 0x00000000030602ca */ /* 0x000fe400000e0000 */
[----:B------:R-:W-:Y:S07]  /*65f0*/  @P0 R2UR UR5, R4 ;  /* 0x00000000040502ca */ /* 0x000fee00000e0000 */
[----:B------:R-:W-:Y:S02]  /*6600*/  @UP1 UMOV UR7, UR4 ;  /* 0x0000000400071c82 */ /* 0x000fe40008000000 */
[----:B------:R-:W-:Y:S02]  /*6610*/  IMAD.U32 R101, RZ, RZ, UR7 ;  /* 0x00000007ff657e24 */ /* 0x000fe4000f8e00ff */
[----:B------:R-:W-:Y:S02]  /*6620*/  @UP1 UMOV UR37, UR6 ;  /* 0x0000000600251c82 */ /* 0x000fe40008000000 */
[----:B------:R-:W-:Y:S01]  /*6630*/  @UP1 UMOV UR36, UR5 ;  /* 0x0000000500241c82 */ /* 0x000fe20008000000 */
[----:B-1----:R-:W-:Y:S05]  /*6640*/  BRA.U !UP0, `(.L_x_109) ;  /* 0x0000000108cc7547 */ /* 0x002fea000b800000 */
[----:B------:R-:W1:Y:S01]  /*6650*/  LDCU UR12, c[0x0][0xf20] ;  /* 0x0001e400ff0c77ac */ /* 0x000e620008000800 */
[----:B------:R-:W-:Y:S02]  /*6660*/  UIMAD.WIDE.U32 UR4, UR62, UR59, URZ ;  /* 0x0000003b3e0472a5 */ /* 0x000fe4000f8e00ff */
[----:B------:R-:W-:Y:S02]  /*6670*/  UIMAD.WIDE.U32 UR6, UR63, UR56, URZ ;  /* 0x000000383f0672a5 */ /* 0x000fe4000f8e00ff */
[----:B------:R-:W-:Y:S02]  /*6680*/  UISETP.NE.AND UP0, UPT, UR58, 0x1, UPT ;  /* 0x000000013a00788c */ /* 0x000fe4000bf05270 */
[----:B------:R-:W-:Y:S02]  /*6690*/  UIMAD.WIDE.U32 UR8, UR36, UR59, URZ ;  /* 0x0000003b240872a5 */ /* 0x000fe4000f8e00ff */
[----:B------:R-:W-:Y:S02]  /*66a0*/  UIMAD.WIDE.U32 UR10, UR37, UR56, URZ ;  /* 0x00000038250a72a5 */ /* 0x000fe4000f8e00ff */
[----:B------:R-:W-:Y:S02]  /*66b0*/  UISETP.NE.AND UP1, UPT, UR42, 0x1, UPT ;  /* 0x000000012a00788c */ /* 0x000fe4000bf25270 */
[----:B------:R-:W-:Y:S01]  /*66c0*/  UISETP.NE.AND UP2, UPT, UR39, 0x1, UPT ;  /* 0x000000012700788c */ /* 0x000fe2000bf45270 */
[----:B------:R-:W-:Y:S02]  /*66d0*/  UMOV UR4, UR5 ;  /* 0x0000000500047c82 */ /* 0x000fe40008000000 */
[----:B-1----:R-:W-:Y:S03]  /*66e0*/  USHF.R.U32.HI UR5, URZ, UR12, UR4 ;  /* 0x0000000cff057299 */ /* 0x002fe60008011604 */
[----:B------:R-:W-:Y:S02]  /*66f0*/  UMOV UR4, UR7 ;  /* 0x0000000700047c82 */ /* 0x000fe40008000000 */
[----:B------:R-:W-:Y:S02]  /*6700*/  USHF.R.U32.HI UR7, URZ, UR57, UR4 ;  /* 0x00000039ff077299 */ /* 0x000fe40008011604 */
[----:B------:R-:W-:Y:S02]  /*6710*/  USEL UR4, UR62, UR5, !UP0 ;  /* 0x000000053e047287 */ /* 0x000fe4000c000000 */
[----:B------:R-:W-:Y:S01]  /*6720*/  USEL UR7, UR63, UR7, !UP1 ;  /* 0x000000073f077287 */ /* 0x000fe2000c800000 */
[----:B------:R-:W-:Y:S01]  /*6730*/  UMOV UR5, UR9 ;  /* 0x0000000900057c82 */ /* 0x000fe20008000000 */
[----:B------:R-:W-:Y:S02]  /*6740*/  UIMAD.WIDE.U32 UR8, UR4, UR40, URZ ;  /* 0x00000028040872a5 */ /* 0x000fe4000f8e00ff */
[----:B------:R-:W-:Y:S03]  /*6750*/  USHF.R.U32.HI UR6, URZ, UR12, UR5 ;  /* 0x0000000cff067299 */ /* 0x000fe60008011605 */
[----:B------:R-:W-:Y:S01]  /*6760*/  UMOV UR5, UR11 ;  /* 0x0000000b00057c82 */ /* 0x000fe20008000000 */
[----:B------:R-:W-:Y:S02]  /*6770*/  UIMAD.WIDE.U32 UR10, UR7, UR40, URZ ;  /* 0x00000028070a72a5 */ /* 0x000fe4000f8e00ff */
[----:B------:R-:W-:Y:S02]  /*6780*/  USHF.R.U32.HI UR12, URZ, UR57, UR5 ;  /* 0x00000039ff0c7299 */ /* 0x000fe40008011605 */
[----:B------:R-:W-:Y:S01]  /*6790*/  USEL UR6, UR36, UR6, !UP0 ;  /* 0x0000000624067287 */ /* 0x000fe2000c000000 */
[----:B------:R-:W-:Y:S02]  /*67a0*/  UMOV UR5, UR9 ;  /* 0x0000000900057c82 */ /* 0x000fe40008000000 */
[----:B------:R-:W-:Y:S01]  /*67b0*/  UMOV UR10, UR11 ;  /* 0x0000000b000a7c82 */ /* 0x000fe20008000000 */
[----:B------:R-:W-:Y:S02]  /*67c0*/  @UP2 USHF.R.U32.HI UR4, URZ, UR41, UR5 ;  /* 0x00000029ff042299 */ /* 0x000fe40008011605 */
[----:B------:R-:W-:Y:S02]  /*67d0*/  @UP2 USHF.R.U32.HI UR7, URZ, UR41, UR10 ;  /* 0x00000029ff072299 */ /* 0x000fe4000801160a */
[----:B------:R-:W-:Y:S02]  /*67e0*/  UIMAD UR4, UR39, UR4, URZ ;  /* 0x00000004270472a4 */ /* 0x000fe4000f8e02ff */
[----:B------:R-:W-:Y:S02]  /*67f0*/  UIMAD.WIDE.U32 UR10, UR6, UR40, URZ ;  /* 0x00000028060a72a5 */ /* 0x000fe4000f8e00ff */
[----:B------:R-:W-:Y:S02]  /*6800*/  USEL UR5, UR37, UR12, !UP1 ;  /* 0x0000000c25057287 */ /* 0x000fe4000c800000 */
[----:B------:R-:W-:Y:S02]  /*6810*/  UIMAD UR8, UR39, UR7, URZ ;  /* 0x00000007270872a4 */ /* 0x000fe4000f8e02ff */
[----:B------:R-:W-:Y:S03]  /*6820*/  UISETP.GE.AND UP0, UPT, UR6, UR4, UPT ;  /* 0x000000040600728c */ /* 0x000fe6000bf06270 */
[----:B------:R-:W-:Y:S01]  /*6830*/  UMOV UR4, UR11 ;  /* 0x0000000b00047c82 */ /* 0x000fe20008000000 */
[----:B------:R-:W-:Y:S02]  /*6840*/  UISETP.GE.OR UP0, UPT, UR5, UR8, UP0 ;  /* 0x000000080500728c */ /* 0x000fe40008706670 */
[----:B------:R-:W-:Y:S02]  /*6850*/  USHF.R.U32.HI UR4, URZ, UR41, UR4 ;  /* 0x00000029ff047299 */ /* 0x000fe40008011604 */
[----:B------:R-:W-:Y:S02]  /*6860*/  UIMAD.WIDE.U32 UR8, UR5, UR40, URZ ;  /* 0x00000028050872a5 */ /* 0x000fe4000f8e00ff */
[----:B------:R-:W-:Y:S02]  /*6870*/  USEL UR11, UR6, UR4, !UP2 ;  /* 0x00000004060b7287 */ /* 0x000fe4000d000000 */
[----:B------:R-:W-:Y:S02]  /*6880*/  UIADD3 UR8, UPT, UPT, -UR5, URZ, URZ ;  /* 0x000000ff05087290 */ /* 0x000fe4000fffe1ff */
[----:B------:R-:W-:Y:S01]  /*6890*/  UIADD3 UR10, UPT, UPT, -UR11, URZ, URZ ;  /* 0x000000ff0b0a7290 */ /* 0x000fe2000fffe1ff */
[----:B------:R-:W-:Y:S01]  /*68a0*/  @!UP0 UMOV UR4, UR9 ;  /* 0x0000000900048c82 */ /* 0x000fe20008000000 */
[----:B------:R-:W-:Y:S02]  /*68b0*/  UIADD3 UR9, UPT, UPT, -UR6, URZ, URZ ;  /* 0x000000ff06097290 */ /* 0x000fe4000fffe1ff */
[----:B------:R-:W-:Y:S02]  /*68c0*/  @!UP0 USHF.R.U32.HI UR4, URZ, UR41, UR4 ;  /* 0x00000029ff048299 */ /* 0x000fe40008011604 */
[----:B------:R-:W-:Y:S02]  /*68d0*/  UIMAD UR10, UR39, UR10, UR6 ;  /* 0x0000000a270a72a4 */ /* 0x000fe4000f8e0206 */
[----:B------:R-:W-:Y:S04]  /*68e0*/  @!UP0 USEL UR4, UR5, UR4, !UP2 ;  /* 0x0000000405048287 */ /* 0x000fe8000d000000 */
[----:B------:R-:W-:Y:S02]  /*68f0*/  @!UP0 UIMAD UR10, UR7, UR10, UR4 ;  /* 0x0000000a070a82a4 */ /* 0x000fe4000f8e0204 */
[----:B------:R-:W-:Y:S02]  /*6900*/  @!UP0 UIADD3 UR11, UPT, UPT, UR11, -UR4, URZ ;  /* 0x800000040b0b8290 */ /* 0x000fe4000fffe0ff */
[----:B------:R-:W-:Y:S02]  /*6910*/  UIMAD UR7, UR42, UR8, UR37 ;  /* 0x000000082a0772a4 */ /* 0x000fe4000f8e0225 */
[----:B------:R-:W-:Y:S02]  /*6920*/  @!UP0 UIMAD UR6, UR11, UR39, UR5 ;  /* 0x000000270b0682a4 */ /* 0x000fe4000f8e0205 */
[----:B------:R-:W-:Y:S01]  /*6930*/  UIMAD UR4, UR58, UR9, UR36 ;  /* 0x000000093a0472a4 */ /* 0x000fe2000f8e0224 */
[----:B------:R-:W-:Y:S02]  /*6940*/  @!UP0 UMOV UR5, UR10 ;  /* 0x0000000a00058c82 */ /* 0x000fe40008000000 */
[----:B------:R-:W-:Y:S02]  /*6950*/  UIMAD UR37, UR5, UR42, UR7 ;  /* 0x0000002a052572a4 */ /* 0x000fe4000f8e0207 */
[----:B------:R-:W-:Y:S11]  /*6960*/  UIMAD UR36, UR6, UR58, UR4 ;  /* 0x0000003a062472a4 */ /* 0x000ff6000f8e0204 */
[----:B------:R-:W-:Y:S01]  /*6970*/  @!UPT UIADD3 URZ, UPT, UPT, URZ, URZ, URZ ;  /* 0x000000fffffff290 */ /* 0x000fe2000fffe0ff */
.L_x_109:
[----:B------:R-:W-:Y:S01]  /*6980*/  UISETP.NE.AND UP0, UPT, UR38, 0x1, UPT ;  /* 0x000000012600788c */ /* 0x000fe2000bf05270 */
[----:B------:R-:W-:Y:S01]  /*6990*/  R2UR UR11, R102 ;  /* 0x00000000660b72ca */ /* 0x000fe200000e0000 */
[----:B------:R-:W-:Y:S01]  /*69a0*/  USHF.L.U32 UR50, UR27, 0x7, URZ ;  /* 0x000000071b327899 */ /* 0x000fe200080006ff */
[----:B------:R-:W-:Y:S01]  /*69b0*/  IADD3 R91, PT, PT, R91, 0x1, RZ ;  /* 0x000000015b5b7810 */ /* 0x000fe20007ffe0ff */
[----:B------:R-:W-:Y:S07]  /*69c0*/  USHF.L.U32 UR49, UR26, 0x6, URZ ;  /* 0x000000061a317899 */ /* 0x000fee00080006ff */
[----:B------:R-:W1:Y:S01]  /*69d0*/  @!UP0 LDCU.128 UR12, c[0x0][0xf10] ;  /* 0x0001e200ff0c87ac */ /* 0x000e620008000c00 */
[----:B------:R-:W2:Y:S01]  /*69e0*/  @!UP0 LDCU UR5, c[0x0][0xf0c] ;  /* 0x0001e180ff0587ac */ /* 0x000ea20008000800 */
[----:B------:R-:W3:Y:S01]  /*69f0*/  @!UP0 LDCU UR10, c[0x0][0xf20] ;  /* 0x0001e400ff0a87ac */ /* 0x000ee20008000800 */
[----:B-1----:R-:W-:Y:S02]  /*6a00*/  UIMAD.WIDE.U32 UR8, UR37, UR12, URZ ;  /* 0x0000000c250872a5 */ /* 0x002fe4000f8e00ff */
[----:B------:R-:W-:Y:S02]  /*6a10*/  UIMAD.WIDE.U32 UR6, UR36, UR15, URZ ;  /* 0x0000000f240672a5 */ /* 0x000fe4000f8e00ff */
[----:B------:R-:W-:Y:S03]  /*6a20*/  @!UP0 UISETP.NE.AND UP1, UPT, UR14, 0x1, UPT ;  /* 0x000000010e00888c */ /* 0x000fe6000bf25270 */
[----:B------:R-:W-:Y:S01]  /*6a30*/  @!UP0 UMOV UR4, UR9 ;  /* 0x0000000900048c82 */ /* 0x000fe20008000000 */
[----:B--2---:R-:W-:Y:S02]  /*6a40*/  @!UP0 UISETP.NE.AND UP2, UPT, UR5, 0x1, UPT ;  /* 0x000000010500888c */ /* 0x004fe4000bf45270 */
[----:B------:R-:W-:Y:S01]  /*6a50*/  @!UP0 USHF.R.U32.HI UR4, URZ, UR13, UR4 ;  /* 0x0000000dff048299 */ /* 0x000fe20008011604 */
[----:B------:R-:W-:Y:S02]  /*6a60*/  @!UP0 UMOV UR6, UR7 ;  /* 0x0000000700068c82 */ /* 0x000fe40008000000 */
[----:B---3--:R-:W-:Y:S02]  /*6a70*/  @!UP0 USHF.R.U32.HI UR6, URZ, UR10, UR6 ;  /* 0x0000000aff068299 */ /* 0x008fe40008011606 */
[----:B------:R-:W-:Y:S02]  /*6a80*/  @!UP0 USEL UR7, UR37, UR4, !UP2 ;  /* 0x0000000425078287 */ /* 0x000fe4000d000000 */
[----:B------:R-:W-:Y:S04]  /*6a90*/  @!UP0 USEL UR6, UR36, UR6, !UP1 ;  /* 0x0000000624068287 */ /* 0x000fe8000c800000 */
[----:B------:R-:W-:Y:S02]  /*6aa0*/  @!UP0 UIADD3 UR4, UPT, UPT, -UR7, UR6, URZ ;  /* 0x0000000607048290 */ /* 0x000fe4000fffe1ff */
[----:B------:R-:W-:Y:S02]  /*6ab0*/  @!UP0 UIADD3 UR6, UPT, UPT, UR7, -UR6, URZ ;  /* 0x8000000607068290 */ /* 0x000fe4000fffe0ff */
[----:B------:R-:W-:Y:S02]  /*6ac0*/  @!UP0 UIMAD UR37, UR4, UR5, UR37 ;  /* 0x00000005042582a4 */ /* 0x000fe4000f8e0225 */
[----:B------:R-:W-:Y:S02]  /*6ad0*/  @!UP0 UIMAD UR36, UR6, UR14, UR36 ;  /* 0x0000000e062482a4 */ /* 0x000fe4000f8e0224 */
[----:B------:R-:W-:Y:S09]  /*6ae0*/  ULOP3.LUT UP0, URZ, UR11, 0x1b0, URZ, 0xc0, !UPT ;  /* 0x000001b00bff7892 */ /* 0x000ff2000f80c0ff */
[----:B------:R-:W-:Y:S05]  /*6af0*/  BRA.U !UP0, `(.L_x_110) ;  /* 0x00000001087c7547 */ /* 0x000fea000b800000 */
[----:B------:R-:W1:Y:S01]  /*6b00*/  LDCU.64 UR8, c[0x4][0x80] ;  /* 0x01001000ff0877ac */ /* 0x000e620008000a00 */
[----:B------:R-:W-:Y:S01]  /*6b10*/  MOV R2, 0x0 ;  /* 0x0000000000027802 */ /* 0x000fe20000000f00 */
[----:B------:R-:W-:Y:S02]  /*6b20*/  HFMA2 R12, -RZ, RZ, 0, 5.9604644775390625e-08 ;  /* 0x00000001ff0c7431 */ /* 0x000fe400000001ff */
[----:B------:R-:W-:Y:S01]  /*6b30*/  IMAD.MOV.U32 R8, RZ, RZ, 0x70 ;  /* 0x00000070ff087424 */ /* 0x000fe200078e00ff */
[----:B------:R2:W3:Y:S01]  /*6b40*/  LDC.64 R14, c[0x4][R2] ;  /* 0x01000000020e7b82 */ /* 0x0004e20000000a00 */
[----:B------:R-:W4:Y:S01]  /*6b50*/  LDCU.64 UR6, c[0x4][0x88] ;  /* 0x01001100ff0677ac */ /* 0x000f220008000a00 */
[----:B------:R-:W-:Y:S01]  /*6b60*/  IMAD.MOV.U32 R13, RZ, RZ, RZ ;  /* 0x000000ffff0d7224 */ /* 0x000fe200078e00ff */
[----:B------:R-:W2:Y:S01]  /*6b70*/  LDCU.64 UR4, c[0x4][0x8] ;  /* 0x01000100ff0477ac */ /* 0x000ea20008000a00 */
[----:B-1----:R-:W-:Y:S01]  /*6b80*/  MOV R5, UR9 ;  /* 0x0000000900057c02 */ /* 0x002fe20008000f00 */
[----:B------:R-:W-:Y:S01]  /*6b90*/  IMAD.U32 R4, RZ, RZ, UR8 ;  /* 0x00000008ff047e24 */ /* 0x000fe2000f8e00ff */
[----:B----4-:R-:W-:Y:S01]  /*6ba0*/  MOV R7, UR7 ;  /* 0x0000000700077c02 */ /* 0x010fe20008000f00 */
[----:B------:R-:W-:Y:S01]  /*6bb0*/  IMAD.U32 R6, RZ, RZ, UR6 ;  /* 0x00000006ff067e24 */ /* 0x000fe2000f8e00ff */
[----:B--2---:R-:W-:Y:S01]  /*6bc0*/  MOV R11, UR5 ;  /* 0x00000005000b7c02 */ /* 0x004fe20008000f00 */
[----:B------:R-:W-:Y:S02]  /*6bd0*/  IMAD.U32 R10, RZ, RZ, UR4 ;  /* 0x00000004ff0a7e24 */ /* 0x000fe4000f8e00ff */
[----:B------:R-:W-:Y:S07]  /*6be0*/  LEPC R20, `(.L_x_111) ;  /* 0x000000001014794e */ /* 0x000fee0000000000 */
[----:B---3-5:R-:W-:Y:S05]  /*6bf0*/  CALL.ABS.NOINC R14 ;  /* 0x000000000e007343 */ /* 0x028fea0003c00000 */
.L_x_111:
[----:B------:R-:W1:Y:S01]  /*6c00*/  LDCU.64 UR8, c[0x4][0x80] ;  /* 0x01001000ff0877ac */ /* 0x000e620008000a00 */
[----:B------:R-:W2:Y:S01]  /*6c10*/  LDC.64 R2, c[0x4][R2] ;  /* 0x0100000002027b82 */ /* 0x000ea20000000a00 */
[----:B------:R-:W-:Y:S02]  /*6c20*/  HFMA2 R12, -RZ, RZ, 0, 5.9604644775390625e-08 ;  /* 0x00000001ff0c7431 */ /* 0x000fe400000001ff */
[----:B------:R-:W-:Y:S02]  /*6c30*/  IMAD.MOV.U32 R8, RZ, RZ, 0x70 ;  /* 0x00000070ff087424 */ /* 0x000fe400078e00ff */
[----:B------:R-:W-:Y:S01]  /*6c40*/  IMAD.MOV.U32 R13, RZ, RZ, RZ ;  /* 0x000000ffff0d7224 */ /* 0x000fe200078e00ff */
[----:B------:R-:W3:Y:S01]  /*6c50*/  LDCU.64 UR6, c[0x4][0x88] ;  /* 0x01001100ff0677ac */ /* 0x000ee20008000a00 */
[----:B------:R-:W4:Y:S01]  /*6c60*/  LDCU.64 UR4, c[0x4][0x8] ;  /* 0x01000100ff0477ac */ /* 0x000f220008000a00 */
[----:B-1----:R-:W-:Y:S02]  /*6c70*/  MOV R4, UR8 ;  /* 0x0000000800047c02 */ /* 0x002fe40008000f00 */
[----:B------:R-:W-:Y:S02]  /*6c80*/  MOV R5, UR9 ;  /* 0x0000000900057c02 */ /* 0x000fe40008000f00 */
[----:B---3--:R-:W-:Y:S01]  /*6c90*/  MOV R7, UR7 ;  /* 0x0000000700077c02 */ /* 0x008fe20008000f00 */
[----:B------:R-:W-:Y:S01]  /*6ca0*/  IMAD.U32 R6, RZ, RZ, UR6 ;  /* 0x00000006ff067e24 */ /* 0x000fe2000f8e00ff */
[----:B----4-:R-:W-:Y:S01]  /*6cb0*/  MOV R11, UR5 ;  /* 0x00000005000b7c02 */ /* 0x010fe20008000f00 */
[----:B------:R-:W-:Y:S02]  /*6cc0*/  IMAD.U32 R10, RZ, RZ, UR4 ;  /* 0x00000004ff0a7e24 */ /* 0x000fe4000f8e00ff */
[----:B------:R-:W-:Y:S07]  /*6cd0*/  LEPC R20, `(.L_x_110) ;  /* 0x000000001014794e */ /* 0x000fee0000000000 */
[----:B--2---:R-:W-:Y:S05]  /*6ce0*/  CALL.ABS.NOINC R2 ;  /* 0x0000000002007343 */ /* 0x004fea0003c00000 */
.L_x_110:
[----:B------:R-:W-:Y:S02]  /*6cf0*/  R2UR UR6, R88 ;  /* 0x00000000580672ca */ /* 0x000fe400000e0000 */
[----:B------:R-:W-:Y:S02]  /*6d00*/  R2UR UR5, R100 ;  /* 0x00000000640572ca */ /* 0x000fe400000e0000 */
[----:B------:R-:W-:Y:S02]  /*6d10*/  R2UR UR4, R99 ;  /* 0x00000000630472ca */ /* 0x000fe400000e0000 */
[----:B------:R-:W-:Y:S02]  /*6d20*/  ISETP.NE.U32.AND P4, PT, R78, RZ, PT ;  /* 0x000000ff4e00720c */ /* 0x000fe40003f85070 */
[----:B------:R-:W-:Y:S02]  /*6d30*/  ISETP.NE.U32.AND P2, PT, RZ, UR60, PT ;  /* 0x0000003cff007c0c */ /* 0x000fe4000bf45070 */
[----:B------:R-:W-:Y:S02]  /*6d40*/  ISETP.NE.AND.EX P4, PT, R79, RZ, PT, P4 ;  /* 0x000000ff4f00720c */ /* 0x000fe40003f85340 */
[----:B------:R-:W-:Y:S01]  /*6d50*/  ISETP.NE.AND.EX P2, PT, RZ, UR61, PT, P2 ;  /* 0x0000003dff007c0c */ /* 0x000fe2000bf45320 */
[----:B------:R-:W-:Y:S02]  /*6d60*/  UISETP.NE.AND UP2, UPT, UR6, URZ, UPT ;  /* 0x000000ff0600728c */ /* 0x000fe4000bf45270 */
[----:B------:R-:W-:Y:S04]  /*6d70*/  UISETP.NE.U32.AND UP0, UPT, UR5, URZ, UPT ;  /* 0x000000ff0500728c */ /* 0x000fe8000bf05070 */
[----:B------:R-:W-:Y:S01]  /*6d80*/  UISETP.NE.AND.EX UP1, UPT, UR4, URZ, UPT, UP0 ;  /* 0x000000ff0400728c */ /* 0x000fe2000bf25300 */
[----:B------:R-:W-:Y:S01]  /*6d90*/  PLOP3.LUT P1, PT, PT, PT, UP2, 0x80, 0x8 ;  /* 0x000000000008781c */ /* 0x000fe20003f2f028 */
[----:B------:R-:W-:Y:S03]  /*6da0*/  UPLOP3.LUT UP0, UPT, UPT, UPT, UPT, 0x40, 0x4 ;  /* 0x000000000004789c */ /* 0x000fe60003f0e870 */
[----:B------:R-:W-:Y:S06]  /*6db0*/  @UP2 UPLOP3.LUT UP0, UPT, UPT, UPT, UP1, 0x80, 0x8 ;  /* 0x000000000008289c */ /* 0x000fec0003f0f010 */
[----:B------:R-:W-:Y:S01]  /*6dc0*/  PLOP3.LUT P0, PT, PT, PT, UP0, 0x80, 0x8 ;  /* 0x000000000008781c */ /* 0x000fe20003f0f008 */
[----:B------:R-:W-:Y:S01]  /*6dd0*/  @!UPT UIADD3 URZ, UPT, UPT, URZ, URZ, URZ ;  /* 0x000000fffffff290 */ /* 0x000fe2000fffe0ff */
[----:B------:R-:W-:Y:S11]  /*6de0*/  BRA.U !UP1, `(.L_x_112) ;  /* 0x0000000109407547 */ /* 0x000ff6000b800000 */
[----:B------:R-:W-:Y:S01]  /*6df0*/  UISETP.NE.U32.AND UP0, UPT, UR60, URZ, UPT ;  /* 0x000000ff3c00728c */ /* 0x000fe2000bf05070 */
[----:B------:R-:W-:Y:S01]  /*6e00*/  R2UR UR6, R100 ;  /* 0x00000000640672ca */ /* 0x000fe200000e0000 */
[----:B------:R-:W1:Y:S01]  /*6e10*/  LDCU.64 UR8, c[0x0][0x358] ;  /* 0x00006b00ff0877ac */ /* 0x000e620008000a00 */
[----:B------:R-:W-:Y:S02]  /*6e20*/  HFMA2 R84, -RZ, RZ, 0, 5.9604644775390625e-08 ;  /* 0x00000001ff547431 */ /* 0x000fe400000001ff */
[----:B------:R-:W-:Y:S01]  /*6e30*/  IMAD.MOV.U32 R0, RZ, RZ, 0x1 ;  /* 0x00000001ff007424 */ /* 0x000fe200078e00ff */
[----:B------:R-:W-:Y:S06]  /*6e40*/  UISETP.NE.AND.EX UP0, UPT, UR61, URZ, UPT, UP0 ;  /* 0x000000ff3d00728c */ /* 0x000fec000bf05300 */
[----:B------:R-:W-:Y:S05]  /*6e50*/  PLOP3.LUT P3, PT, PT, PT, UP0, 0x80, 0x8 ;  /* 0x000000000008781c */ /* 0x000fea0003f6f008 */
[----:B------:R-:W2:Y:S01]  /*6e60*/  @UP0 LDCU.64 UR4, c[0x0][0xc88] ;  /* 0x00019100ff0407ac */ /* 0x000ea20008000a00 */
[----:B------:R-:W-:Y:S07]  /*6e70*/  @UP0 UIMAD UR6, UR44, UR6, URZ ;  /* 0x000000062c0602a4 */ /* 0x000fee000f8e02ff */
[----:B------:R-:W-:Y:S01]  /*6e80*/  @!P3 PRMT R84, R0, 0x7610, R84 ;  /* 0x000076100054b816 */ /* 0x000fe20000000054 */
[----:B--2---:R-:W-:Y:S06]  /*6e90*/  @UP0 UIMAD.WIDE UR4, UR6, 0x4, UR4 ;  /* 0x00000004060408a5 */ /* 0x004fec000f8e0204 */
[----:B------:R-:W-:Y:S02]  /*6ea0*/  IMAD.U32 R2, RZ, RZ, UR4 ;  /* 0x00000004ff027e24 */ /* 0x000fe4000f8e00ff */
[----:B------:R-:W-:Y:S03]  /*6eb0*/  IMAD.U32 R3, RZ, RZ, UR5 ;  /* 0x00000005ff037e24 */ /* 0x000fe6000f8e00ff */
[----:B------:R-:W2:Y:S02]  /*6ec0*/  @!UP0 LDCU UR4, c[0x0][0xc80] ;  /* 0x00019000ff0487ac */ /* 0x000ea40008000800 */
[----:B-1---5:R1:W5:Y:S02]  /*6ed0*/  @P3 LDG.E R41, desc[UR8][R2.64] ;  /* 0x0000000802293981 */ /* 0x022364000c1e1900 */
[----:B-12---:R-:W-:Y:S02]  /*6ee0*/  @!P3 MOV R41, UR4 ;  /* 0x000000040029bc02 */ /* 0x006fe40008000f00 */
.L_x_112:
[----:B------:R-:W-:Y:S05]  /*6ef0*/  @!P4 BRA `(.L_x_113) ;  /* 0x000000000024c947 */ /* 0x000fea0003800000 */
[----:B------:R-:W-:Y:S01]  /*6f00*/  ISETP.NE.U32.AND P3, PT, R76, RZ, PT ;  /* 0x000000ff4c00720c */ /* 0x000fe20003f65070 */
[----:B------:R-:W1:Y:S03]  /*6f10*/  LDCU.64 UR4, c[0x0][0x358] ;  /* 0x00006b00ff0477ac */ /* 0x000e660008000a00 */
[----:B------:R-:W-:Y:S11]  /*6f20*/  ISETP.NE.AND.EX P3, PT, R77, RZ, PT, P3 ;  /* 0x000000ff4d00720c */ /* 0x000ff60003f65330 */
[----:B------:R-:W-:Y:S02]  /*6f30*/  @!UPT UIADD3 URZ, UPT, UPT, URZ, URZ, URZ ;  /* 0x000000fffffff290 */ /* 0x000fe4000fffe0ff */
[----:B------:R-:W2:Y:S01]  /*6f40*/  @P3 LDC.64 R2, c[0x0][0xca8] ;  /* 0x00032a00ff023b82 */ /* 0x000ea20000000a00 */
[----:B------:R-:W-:Y:S04]  /*6f50*/  @P3 IMAD R0, R78, UR44, RZ ;  /* 0x0000002c4e003c24 */ /* 0x000fe8000f8e02ff */
[----:B--2---:R-:W-:Y:S05]  /*6f60*/  @P3 IMAD.WIDE R2, R0, 0x4, R2 ;  /* 0x0000000400023825 */ /* 0x004fea00078e0202 */
[----:B-1---5:R1:W5:Y:S02]  /*6f70*/  @P3 LDG.E R38, desc[UR4][R2.64] ;  /* 0x0000000402263981 */ /* 0x022364000c1e1900 */
[----:B-1----:R-:W2:Y:S02]  /*6f80*/  @!P3 LDC R38, c[0x0][0xca0] ;  /* 0x00032800ff26bb82 */ /* 0x002ea40000000800 */
.L_x_113:
[----:B-----5:R-:W-:Y:S01]  /*6f90*/  FSETP.NEU.AND P3, PT, R41, RZ, PT ;  /* 0x000000ff2900720b */ /* 0x020fe20003f6d000 */
[----:B------:R-:W-:Y:S01]  /*6fa0*/  ULOP3.LUT UR4, UR54, 0x1, URZ, 0x3c, !UPT ;  /* 0x0000000136047892 */ /* 0x000fe2000f8e3cff */
[----:B------:R-:W-:Y:S01]  /*6fb0*/  SEL R4, RZ, 0xffffffff, P2 ;  /* 0xffffffffff047807 */ /* 0x000fe20001000000 */
[----:B------:R-:W-:Y:S01]  /*6fc0*/  IMAD.U32 R110, RZ, RZ, UR46 ;  /* 0x0000002eff6e7e24 */ /* 0x000fe2000f8e00ff */
[----:B------:R-:W-:Y:S01]  /*6fd0*/  @P1 LOP3.LUT P2, RZ, R84, 0xff, RZ, 0xc0, !PT ;  /* 0x000000ff54ff1812 */ /* 0x000fe2000784c0ff */
[----:B------:R-:W-:Y:S01]  /*6fe0*/  IMAD.SHL.U32 R81, R93, 0x10, RZ ;  /* 0x000000105d517824 */ /* 0x000fe200078e00ff */
[----:B------:R-:W-:Y:S01]  /*6ff0*/  @P1 SEL R3, RZ, 0xffffffff, P3 ;  /* 0xffffffffff031807 */ /* 0x000fe20001800000 */
[----:B------:R-:W-:Y:S01]  /*7000*/  IMAD.U32 R111, RZ, RZ, UR4 ;  /* 0x00000004ff6f7e24 */ /* 0x000fe2000f8e00ff */
[----:B------:R-:W-:Y:S01]  /*7010*/  LEA R89, R36, UR47, 0x3 ;  /* 0x0000002f24597c11 */ /* 0x000fe2000f8e18ff */
[----:B------:R-:W-:Y:S01]  /*7020*/  IMAD.SHL.U32 R110, R110, 0x2000, RZ ;  /* 0x000020006e6e7824 */ /* 0x000fe200078e00ff */
[----:B------:R-:W-:Y:S01]  /*7030*/  @P0 SEL R3, R4, R3, !P2 ;  /* 0x0000000304030207 */ /* 0x000fe20005000000 */
[----:B------:R-:W-:Y:S01]  /*7040*/  IMAD.SHL.U32 R80, R92, 0x10, RZ ;  /* 0x000000105c507824 */ /* 0x000fe200078e00ff */
[----:B------:R-:W-:Y:S01]  /*7050*/  SHF.L.U32 R2, R95, 0x1f, RZ ;  /* 0x0000001f5f027819 */ /* 0x000fe200000006ff */
[----:B------:R-:W-:Y:S01]  /*7060*/  IMAD.IADD R82, R97, 0x1, R110 ;  /* 0x0000000161527824 */ /* 0x000fe200078e026e */
[----:B------:R-:W-:Y:S01]  /*7070*/  @P1 LOP3.LUT R3, R3, 0x1, RZ, 0xc0, !PT ;  /* 0x0000000103031812 */ /* 0x000fe200078ec0ff */
[----:B------:R-:W-:Y:S01]  /*7080*/  BSSY B1, `(.L_x_114) ;  /* 0x0000039000017945 */ /* 0x000fe20003800000 */
[----:B------:R-:W-:Y:S01]  /*7090*/  PLOP3.LUT P2, PT, PT, PT, UP1, 0x80, 0x8 ;  /* 0x000000000008781c */ /* 0x000fe20003f4f018 */
[----:B------:R-:W-:Y:S01]  /*70a0*/  IMAD.IADD R83, R82, 0x1, R81 ;  /* 0x0000000152537824 */ /* 0x000fe200078e0251 */
[----:B------:R-:W-:Y:S01]  /*70b0*/  ISETP.NE.U32.OR P5, PT, R3, 0x1, !P1 ;  /* 0x000000010300780c */ /* 0x000fe20004fa5470 */
[----:B------:R-:W-:Y:S01]  /*70c0*/  IMAD.U32 R3, RZ, RZ, UR46 ;  /* 0x0000002eff037e24 */ /* 0x000fe2000f8e00ff */
[----:B------:R-:W-:Y:S01]  /*70d0*/  LOP3.LUT P4, R90, R84, 0xff, RZ, 0xc0, !PT ;  /* 0x000000ff545a7812 */ /* 0x000fe2000788c0ff */
[----:B------:R-:W-:Y:S01]  /*70e0*/  IMAD.MOV.U32 R109, RZ, RZ, 0x1 ;  /* 0x00000001ff6d7424 */ /* 0x000fe200078e00ff */
[----:B------:R-:W-:Y:S01]  /*70f0*/  P2R R108, PR, RZ, 0x20 ;  /* 0x00000020ff6c7803 */ /* 0x000fe20000000000 */
[----:B------:R-:W-:Y:S01]  /*7100*/  IMAD R39, R36, 0x40, R37 ;  /* 0x0000004024277824 */ /* 0x000fe200078e0225 */
[----:B------:R-:W-:Y:S01]  /*7110*/  LEA R0, R3, UR47, 0x3 ;  /* 0x0000002f03007c11 */ /* 0x000fe2000f8e18ff */
[----:B------:R-:W-:Y:S01]  /*7120*/  IMAD.U32 R112, RZ, RZ, UR46 ;  /* 0x0000002eff707e24 */ /* 0x000fe2000f8e00ff */
[----:B------:R-:W-:Y:S02]  /*7130*/  SEL R3, RZ, 0xffffffff, P3 ;  /* 0xffffffffff037807 */ /* 0x000fe40001800000 */
[----:B------:R-:W-:Y:S02]  /*7140*/  CS2R R74, SRZ ;  /* 0x00000000004a7805 */ /* 0x000fe4000001ff00 */
[----:B------:R-:W-:Y:S02]  /*7150*/  CS2R R72, SRZ ;  /* 0x0000000000487805 */ /* 0x000fe4000001ff00 */
[----:B------:R-:W-:Y:S02]  /*7160*/  CS2R R66, SRZ ;  /* 0x0000000000427805 */ /* 0x000fe4000001ff00 */
[----:B------:R-:W-:Y:S02]  /*7170*/  @P2 SEL R3, R4, R3, !P4 ;  /* 0x0000000304032207 */ /* 0x000fe40006000000 */
[----:B------:R-:W-:Y:S02]  /*7180*/  CS2R R64, SRZ ;  /* 0x0000000000407805 */ /* 0x000fe4000001ff00 */
[----:B------:R-:W-:Y:S02]  /*7190*/  @P5 SHF.L.U32 R5, R111, 0x1f, RZ ;  /* 0x0000001f6f055819 */ /* 0x000fe400000006ff */
[----:B------:R-:W-:Y:S02]  /*71a0*/  CS2R R58, SRZ ;  /* 0x00000000003a7805 */ /* 0x000fe4000001ff00 */
[----:B------:R-:W-:Y:S02]  /*71b0*/  LOP3.LUT R3, R3, 0x1, RZ, 0xc0, !PT ;  /* 0x0000000103037812 */ /* 0x000fe400078ec0ff */
[----:B------:R-:W-:Y:S01]  /*71c0*/  CS2R R56, SRZ ;  /* 0x0000000000387805 */ /* 0x000fe2000001ff00 */
[----:B------:R-:W1:Y:S01]  /*71d0*/  @P5 SYNCS.PHASECHK.TRANS64.TRYWAIT P1, [R0+URZ+0x90], R5 ;  /* 0x00009005000055a7 */ /* 0x000e6200080211ff */
[----:B------:R-:W-:Y:S02]  /*71e0*/  CS2R R50, SRZ ;  /* 0x0000000000327805 */ /* 0x000fe4000001ff00 */
[----:B------:R-:W-:Y:S02]  /*71f0*/  ISETP.NE.U32.AND P2, PT, R3, 0x1, PT ;  /* 0x000000010300780c */ /* 0x000fe40003f45070 */
[----:B------:R-:W-:Y:S01]  /*7200*/  CS2R R48, SRZ ;  /* 0x0000000000307805 */ /* 0x000fe2000001ff00 */
[----:B------:R-:W-:Y:S01]  /*7210*/  IMAD.IADD R47, R82, 0x1, R80 ;  /* 0x00000001522f7824 */ /* 0x000fe200078e0250 */
[----:B------:R-:W-:Y:S01]  /*7220*/  P2R R113, PR, RZ, 0x4 ;  /* 0x00000004ff717803 */ /* 0x000fe20000000000 */
[----:B------:R-:W-:Y:S01]  /*7230*/  IMAD.IADD R46, R96, 0x1, R83 ;  /* 0x00000001602e7824 */ /* 0x000fe200078e0253 */
[----:B------:R3:W4:Y:S01]  /*7240*/  SYNCS.PHASECHK.TRANS64.TRYWAIT P0, [R89+URZ+0xf0], R2 ;  /* 0x0000f002590075a7 */ /* 0x00072200080011ff */
[----:B-1----:R-:W-:Y:S01]  /*7250*/  @P5 SEL R109, RZ, 0x1, !P1 ;  /* 0x00000001ff6d5807 */ /* 0x002fe20004800000 */
[----:B---3--:R-:W-:Y:S06]  /*7260*/  @!P5 BRA `(.L_x_115) ;  /* 0x000000000068d947 */ /* 0x008fec0003800000 */
[----:B------:R-:W-:Y:S01]  /*7270*/  ISETP.NE.AND P1, PT, R109, RZ, PT ;  /* 0x000000ff6d00720c */ /* 0x000fe20003f25270 */
[----:B------:R-:W-:Y:S01]  /*7280*/  BSSY B0, `(.L_x_116) ;  /* 0x000000d000007945 */ /* 0x000fe20003800000 */
[----:B------:R-:W-:Y:S02]  /*7290*/  CS2R R50, SRZ ;  /* 0x0000000000327805 */ /* 0x000fe4000001ff00 */
[----:B------:R-:W-:Y:S02]  /*72a0*/  CS2R R48, SRZ ;  /* 0x0000000000307805 */ /* 0x000fe4000001ff00 */
[----:B------:R-:W-:Y:S02]  /*72b0*/  CS2R R58, SRZ ;  /* 0x00000000003a7805 */ /* 0x000fe4000001ff00 */
[----:B------:R-:W-:Y:S02]  /*72c0*/  CS2R R56, SRZ ;  /* 0x0000000000387805 */ /* 0x000fe4000001ff00 */
[----:B------:R-:W-:Y:S02]  /*72d0*/  CS2R R66, SRZ ;  /* 0x0000000000427805 */ /* 0x000fe4000001ff00 */
[----:B------:R-:W-:Y:S02]  /*72e0*/  CS2R R64, SRZ ;  /* 0x0000000000407805 */ /* 0x000fe4000001ff00 */
[----:B------:R-:W-:Y:S02]  /*72f0*/  CS2R R74, SRZ ;  /* 0x00000000004a7805 */ /* 0x000fe4000001ff00 */
[----:B------:R-:W-:Y:S01]  /*7300*/  CS2R R72, SRZ ;  /* 0x0000000000487805 */ /* 0x000fe2000001ff00 */
[----:B------:R-:W-:Y:S06]  /*7310*/  @P1 BRA `(.L_x_117) ;  /* 0x00000000000c1947 */ /* 0x000fec0003800000 */
[----:B------:R-:W-:Y:S04]  /*7320*/  SHF.L.U32 R3, R111, 0x1f, RZ ;  /* 0x0000001f6f037819 */ /* 0x000fe800000006ff */
[----:B------:R-:W1:Y:S02]  /*7330*/  SYNCS.PHASECHK.TRANS64.TRYWAIT P1, [R0+URZ+0x90], R3 ;  /* 0x00009003000075a7 */ /* 0x000e6400080211ff */
[----:B-1----:R-:W-:Y:S05]  /*7340*/  @!P1 BRA `(.L_x_118) ;  /* 0x0000002400fc9947 */ /* 0x002fea0003800000 */
.L_x_117:
[----:B------:R-:W-:Y:S05]  /*7350*/  BSYNC B0 ;  /* 0x0000000000007941 */ /* 0x000fea0003800000 */
.L_x_116:
[----:B------:R-:W-:Y:S01]  /*7360*/  ISETP.NE.AND P1, PT, R113, RZ, PT ;  /* 0x000000ff7100720c */ /* 0x000fe20003f25270 */
[----:B------:R-:W-:Y:S04]  /*7370*/  UIADD3 UR4, UPT, UPT, UR46, 0x1, URZ ;  /* 0x000000012e047890 */ /* 0x000fe8000fffe0ff */
[----:B------:R-:W-:Y:S04]  /*7380*/  UISETP.NE.AND UP0, UPT, UR4, 0x3, UPT ;  /* 0x000000030400788c */ /* 0x000fe8000bf05270 */
[----:B------:R-:W-:Y:S02]  /*7390*/  USEL UR5, URZ, 0x1, UP0 ;  /* 0x00000001ff057887 */ /* 0x000fe40008000000 */
[----:B------:R-:W-:Y:S02]  /*73a0*/  USEL UR4, UR4, URZ, UP0 ;  /* 0x000000ff04047287 */ /* 0x000fe40008000000 */
[----:B------:R3:W1:Y:S02]  /*73b0*/  @P1 LDS.128 R48, [R82] ;  /* 0x0000000052301984 */ /* 0x0006640000000c00 */
[----:B------:R-:W-:Y:S02]  /*73c0*/  LOP3.LUT R111, R111, UR5, RZ, 0x3c, !PT ;  /* 0x000000056f6f7c12 */ /* 0x000fe4000f8e3cff */
[----:B------:R3:W1:Y:S01]  /*73d0*/  @P1 LDS.128 R56, [R83+0x10] ;  /* 0x0000100053381984 */ /* 0x0006620000000c00 */
[----:B------:R-:W-:Y:S03]  /*73e0*/  IMAD.U32 R112, RZ, RZ, UR4 ;  /* 0x00000004ff707e24 */ /* 0x000fe6000f8e00ff */
[----:B------:R3:W1:Y:S04]  /*73f0*/  @P1 LDS.128 R64, [R47+0x20] ;  /* 0x000020002f401984 */ /* 0x0006680000000c00 */
[----:B------:R3:W1:Y:S02]  /*7400*/  @P1 LDS.128 R72, [R46+0x10] ;  /* 0x000010002e481984 */ /* 0x0006640000000c00 */
.L_x_115:
[----:B------:R-:W-:Y:S05]  /*7410*/  BSYNC B1 ;  /* 0x0000000000017941 */ /* 0x000fea0003800000 */
.L_x_114:
[----:B-1----:R-:W-:Y:S04]  /*7420*/  SHF.R.U32.HI R0, RZ, 0x15, R39 ;  /* 0x00000015ff007819 */ /* 0x002fe80000011627 */
[----:B------:R-:W-:Y:S01]  /*7430*/  LOP3.LUT P1, RZ, R0, 0x3, R85, 0x48, !PT ;  /* 0x0000000300ff7812 */ /* 0x000fe20007824855 */
[----:B------:R-:W-:Y:S01]  /*7440*/  @!UPT UIADD3 URZ, UPT, UPT, URZ, URZ, URZ ;  /* 0x000000fffffff290 */ /* 0x000fe2000fffe0ff */
[----:B----4-:R-:W-:Y:S11]  /*7450*/  @P0 BRA `(.L_x_119) ;  /* 0x0000000000080947 */ /* 0x010ff60003800000 */
[----:B------:R-:W1:Y:S02]  /*7460*/  SYNCS.PHASECHK.TRANS64.TRYWAIT P0, [R89+URZ+0xf0], R2 ;  /* 0x0000f002590075a7 */ /* 0x000e6400080011ff */
[----:B-1----:R-:W-:Y:S05]  /*7470*/  @!P0 BRA `(.L_x_120) ;  /* 0x0000002400c48947 */ /* 0x002fea0003800000 */
.L_x_119:
[----:B------:R-:W-:Y:S05]  /*7480*/  @!P1 BRA `(.L_x_121) ;  /* 0x0000000000409947 */ /* 0x000fea0003800000 */
[----:B------:R-:W4:Y:S01]  /*7490*/  LDCU.64 UR8, c[0x4][0x70] ;  /* 0x01000e00ff0877ac */ /* 0x000f220008000a00 */
[----:B------:R-:W-:Y:S01]  /*74a0*/  MOV R3, 0x0 ;  /* 0x0000000000037802 */ /* 0x000fe20000000f00 */
[----:B------:R-:W-:Y:S02]  /*74b0*/  HFMA2 R12, -RZ, RZ, 0, 5.9604644775390625e-08 ;  /* 0x00000001ff0c7431 */ /* 0x000fe400000001ff */
[----:B------:R-:W-:Y:S02]  /*74c0*/  IMAD.MOV.U32 R8, RZ, RZ, 0x192 ;  /* 0x00000192ff087424 */ /* 0x000fe400078e00ff */
[----:B------:R-:W-:Y:S01]  /*74d0*/  IMAD.MOV.U32 R13, RZ, RZ, RZ ;  /* 0x000000ffff0d7224 */ /* 0x000fe200078e00ff */
[----:B------:R-:W5:Y:S01]  /*74e0*/  LDCU.64 UR6, c[0x4][0x78] ;  /* 0x01000f00ff0677ac */ /* 0x000f620008000a00 */
[----:B-1----:R-:W1:Y:S01]  /*74f0*/  LDC.64 R2, c[0x4][R3] ;  /* 0x0100000003027b82 */ /* 0x002e620000000a00 */
[----:B------:R-:W2:Y:S01]  /*7500*/  LDCU.64 UR4, c[0x4][0x10] ;  /* 0x01000200ff0477ac */ /* 0x000ea20008000a00 */
[----:B----4-:R-:W-:Y:S01]  /*7510*/  MOV R5, UR9 ;  /* 0x0000000900057c02 */ /* 0x010fe20008000f00 */
[----:B------:R-:W-:Y:S01]  /*7520*/  IMAD.U32 R4, RZ, RZ, UR8 ;  /* 0x00000008ff047e24 */ /* 0x000fe2000f8e00ff */
[----:B-----5:R-:W-:Y:S01]  /*7530*/  MOV R7, UR7 ;  /* 0x0000000700077c02 */ /* 0x020fe20008000f00 */
[----:B------:R-:W-:Y:S01]  /*7540*/  IMAD.U32 R6, RZ, RZ, UR6 ;  /* 0x00000006ff067e24 */ /* 0x000fe2000f8e00ff */
[----:B--2---:R-:W-:Y:S01]  /*7550*/  MOV R11, UR5 ;  /* 0x00000005000b7c02 */ /* 0x004fe20008000f00 */
[----:B------:R-:W-:Y:S02]  /*7560*/  IMAD.U32 R10, RZ, RZ, UR4 ;  /* 0x00000004ff0a7e24 */ /* 0x000fe4000f8e00ff */
[----:B------:R-:W-:Y:S07]  /*7570*/  LEPC R20, `(.L_x_121) ;  /* 0x000000001014794e */ /* 0x000fee0000000000 */
[----:B-1-3--:R-:W-:Y:S05]  /*7580*/  CALL.ABS.NOINC R2 ;  /* 0x0000000002007343 */ /* 0x00afea0003c00000 */
.L_x_121:
[C---:B------:R-:W-:Y:S01]  /*7590*/  SHF.L.U32 R40, R48.reuse, 0x10, RZ ;  /* 0x0000001030287819 */ /* 0x040fe200000006ff */
[----:B------:R-:W-:Y:S05]  /*75a0*/  WARPSYNC.ALL ;  /* 0x0000000000007948 */ /* 0x000fea0003800000 */
[----:B------:R-:W-:Y:S01]  /*75b0*/  R2UR UR4, R39 ;  /* 0x00000000270472ca */ /* 0x000fe200000e0000 */
[----:B------:R-:W-:Y:S01]  /*75c0*/  BSSY.RECONVERGENT B0, `(.L_x_122) ;  /* 0x0000087000007945 */ /* 0x000fe20003800200 */
[----:B------:R-:W-:Y:S02]  /*75d0*/  LOP3.LUT R43, R48, 0xffff0000, RZ, 0xc0, !PT ;  /* 0xffff0000302b7812 */ /* 0x000fe400078ec0ff */
[----:B------:R-:W-:Y:S02]  /*75e0*/  SHF.L.U32 R42, R49, 0x10, RZ ;  /* 0x00000010312a7819 */ /* 0x000fe400000006ff */
[----:B------:R-:W-:Y:S02]  /*75f0*/  SHF.L.U32 R45, R51, 0x10, RZ ;  /* 0x00000010332d7819 */ /* 0x000fe400000006ff */
[----:B------:R-:W-:Y:S02]  /*7600*/  LOP3.LUT R44, R75, 0xffff0000, RZ, 0xc0, !PT ;  /* 0xffff00004b2c7812 */ /* 0x000fe400078ec0ff */
[----:B------:R-:W-:Y:S03]  /*7610*/  ISETP.NE.AND P0, PT, R98, RZ, PT ;  /* 0x000000ff6200720c */ /* 0x000fe60003f05270 */
[----:B------:R-:W2:Y:S02]  /*7620*/  LDTM.x32 R4, tmem[UR4] ;  /* 0x00000004000479ee */ /* 0x000ea400082c0000 */
[C---:B--2---:R-:W-:Y:S01]  /*7630*/  FMUL R0, R38.reuse, R4 ;  /* 0x0000000426007220 */ /* 0x044fe20000400000 */
[C---:B-1----:R-:W-:Y:S01]  /*7640*/  FMUL R2, R38.reuse, R5 ;  /* 0x0000000526027220 */ /* 0x042fe20000400000 */
[C---:B------:R-:W-:Y:S01]  /*7650*/  FMUL R3, R38.reuse, R6 ;  /* 0x0000000626037220 */ /* 0x040fe20000400000 */
[----:B------:R-:W-:Y:S01]  /*7660*/  FMUL R7, R38, R7 ;  /* 0x0000000726077220 */ /* 0x000fe20000400000 */
[----:B------:R-:W-:Y:S01]  /*7670*/  FFMA R0, R41, R40, R0 ;  /* 0x0000002829007223 */ /* 0x000fe20000000000 */
[----:B------:R-:W-:Y:S01]  /*7680*/  LOP3.LUT R40, R49, 0xffff0000, RZ, 0xc0, !PT ;  /* 0xffff000031287812 */ /* 0x000fe200078ec0ff */
[C---:B------:R-:W-:Y:S01]  /*7690*/  FFMA R2, R41.reuse, R43, R2 ;  /* 0x0000002b29027223 */ /* 0x040fe20000000002 */
[C---:B------:R-:W-:Y:S01]  /*76a0*/  SHF.L.U32 R43, R50.reuse, 0x10, RZ ;  /* 0x00000010322b7819 */ /* 0x040fe200000006ff */
[C---:B------:R-:W-:Y:S01]  /*76b0*/  FFMA R3, R41.reuse, R42, R3 ;  /* 0x0000002a29037223 */ /* 0x040fe20000000003 */
[----:B------:R-:W-:Y:S01]  /*76c0*/  LOP3.LUT R42, R50, 0xffff0000, RZ, 0xc0, !PT ;  /* 0xffff0000322a7812 */ /* 0x000fe200078ec0ff */
[----:B------:R-:W-:Y:S01]  /*76d0*/  FMUL R4, R38, R8 ;  /* 0x0000000826047220 */ /* 0x000fe20000400000 */
[----:B------:R-:W-:Y:S01]  /*76e0*/  F2FP.BF16.F32.PACK_AB R52, R2, R0 ;  /* 0x000000000234723e */ /* 0x000fe200000010ff */
[----:B------:R-:W-:Y:S01]  /*76f0*/  FFMA R7, R41, R40, R7 ;  /* 0x0000002829077223 */ /* 0x000fe20000000007 */
[----:B------:R-:W-:Y:S01]  /*7700*/  LOP3.LUT R40, R51, 0xffff0000, RZ, 0xc0, !PT ;  /* 0xffff000033287812 */ /* 0x000fe200078ec0ff */
[C---:B------:R-:W-:Y:S01]  /*7710*/  FMUL R5, R38.reuse, R9 ;  /* 0x0000000926057220 */ /* 0x040fe20000400000 */
[C---:B------:R-:W-:Y:S01]  /*7720*/  FMUL R6, R38.reuse, R10 ;  /* 0x0000000a26067220 */ /* 0x040fe20000400000 */
[----:B------:R-:W-:Y:S01]  /*7730*/  FMUL R11, R38, R11 ;  /* 0x0000000b260b7220 */ /* 0x000fe20000400000 */
[----:B------:R-:W-:Y:S01]  /*7740*/  F2FP.BF16.F32.PACK_AB R53, R7, R3 ;  /* 0x000000030735723e */ /* 0x000fe200000010ff */
[C---:B------:R-:W-:Y:S01]  /*7750*/  FFMA R4, R41.reuse, R43, R4 ;  /* 0x0000002b29047223 */ /* 0x040fe20000000004 */
[C---:B------:R-:W-:Y:S01]  /*7760*/  SHF.L.U32 R43, R56.reuse, 0x10, RZ ;  /* 0x00000010382b7819 */ /* 0x040fe200000006ff */
[----:B------:R-:W-:Y:S01]  /*7770*/  FFMA R5, R41, R42, R5 ;  /* 0x0000002a29057223 */ /* 0x000fe20000000005 */
[----:B------:R-:W-:Y:S01]  /*7780*/  LOP3.LUT R42, R57, 0xffff0000, RZ, 0xc0, !PT ;  /* 0xffff0000392a7812 */ /* 0x000fe200078ec0ff */
[----:B------:R-:W-:Y:S01]  /*7790*/  FFMA R6, R41, R45, R6 ;  /* 0x0000002d29067223 */ /* 0x000fe20000000006 */
[----:B------:R-:W-:Y:S01]  /*77a0*/  SHF.L.U32 R45, R57, 0x10, RZ ;  /* 0x00000010392d7819 */ /* 0x000fe200000006ff */
[----:B------:R-:W-:Y:S01]  /*77b0*/  FFMA R11, R41, R40, R11 ;  /* 0x00000028290b7223 */ /* 0x000fe2000000000b */
[----:B------:R-:W-:Y:S01]  /*77c0*/  LOP3.LUT R40, R56, 0xffff0000, RZ, 0xc0, !PT ;  /* 0xffff000038287812 */ /* 0x000fe200078ec0ff */
[C---:B------:R-:W-:Y:S01]  /*77d0*/  FMUL R8, R38.reuse, R12 ;  /* 0x0000000c26087220 */ /* 0x040fe20000400000 */
[----:B------:R-:W-:Y:S01]  /*77e0*/  F2FP.BF16.F32.PACK_AB R54, R5, R4 ;  /* 0x000000040536723e */ /* 0x000fe200000010ff */
[C---:B------:R-:W-:Y:S01]  /*77f0*/  FMUL R9, R38.reuse, R13 ;  /* 0x0000000d26097220 */ /* 0x040fe20000400000 */
[----:B------:R-:W-:Y:S01]  /*7800*/  F2FP.BF16.F32.PACK_AB R55, R11, R6 ;  /* 0x000000060b37723e */ /* 0x000fe200000010ff */
[C---:B------:R-:W-:Y:S01]  /*7810*/  FMUL R10, R38.reuse, R14 ;  /* 0x0000000e260a7220 */ /* 0x040fe20000400000 */
[----:B------:R-:W-:Y:S01]  /*7820*/  FMUL R15, R38, R15 ;  /* 0x0000000f260f7220 */ /* 0x000fe20000400000 */
[----:B------:R-:W-:Y:S01]  /*7830*/  FFMA R8, R41, R43, R8 ;  /* 0x0000002b29087223 */ /* 0x000fe20000000008 */
[----:B------:R-:W-:Y:S01]  /*7840*/  SHF.L.U32 R43, R59, 0x10, RZ ;  /* 0x000000103b2b7819 */ /* 0x000fe200000006ff */
[C---:B------:R-:W-:Y:S01]  /*7850*/  FFMA R9, R41.reuse, R40, R9 ;  /* 0x0000002829097223 */ /* 0x040fe20000000009 */
[C---:B------:R-:W-:Y:S01]  /*7860*/  SHF.L.U32 R40, R58.reuse, 0x10, RZ ;  /* 0x000000103a287819 */ /* 0x040fe200000006ff */
        /* <DEDUP_REMOVED lines=8> */
[----:B------:R-:W-:Y:S01]  /*78f0*/  FMUL R14, R38, R18 ;  /* 0x00000012260e7220 */ /* 0x000fe20000400000 */
[----:B------:R-:W-:Y:S01]  /*7900*/  FFMA R12, R41, R40, R12 ;  /* 0x00000028290c7223 */ /* 0x000fe2000000000c */
[----:B------:R-:W-:Y:S01]  /*7910*/  LOP3.LUT R40, R59, 0xffff0000, RZ, 0xc0, !PT ;  /* 0xffff00003b287812 */ /* 0x000fe200078ec0ff */
[C---:B------:R-:W-:Y:S01]  /*7920*/  FFMA R13, R41.reuse, R42, R13 ;  /* 0x0000002a290d7223 */ /* 0x040fe2000000000d */
[----:B------:R-:W-:Y:S01]  /*7930*/  LOP3.LUT R42, R64, 0xffff0000, RZ, 0xc0, !PT ;  /* 0xffff0000402a7812 */ /* 0x000fe200078ec0ff */
[----:B------:R-:W-:Y:S01]  /*7940*/  FMUL R19, R38, R19 ;  /* 0x0000001326137220 */ /* 0x000fe20000400000 */
[----:B------:R-:W-:Y:S01]  /*7950*/  FFMA R14, R41, R43, R14 ;  /* 0x0000002b290e7223 */ /* 0x000fe2000000000e */
[----:B------:R-:W-:Y:S01]  /*7960*/  SHF.L.U32 R43, R64, 0x10, RZ ;  /* 0x00000010402b7819 */ /* 0x000fe200000006ff */
[----:B------:R1:W-:Y:S01]  /*7970*/  STS.128 [R82], R52 ;  /* 0x0000003452007388 */ /* 0x0003e20000000c00 */
[----:B------:R-:W-:Y:S01]  /*7980*/  F2FP.BF16.F32.PACK_AB R62, R13, R12 ;  /* 0x0000000c0d3e723e */ /* 0x000fe200000010ff */
[C---:B------:R-:W-:Y:S01]  /*7990*/  FMUL R16, R38.reuse, R20 ;  /* 0x0000001426107220 */ /* 0x040fe20000400000 */
        /* <DEDUP_REMOVED lines=8> */
[C---:B------:R-:W-:Y:S01]  /*7a20*/  FFMA R17, R41.reuse, R42, R17 ;  /* 0x0000002a29117223 */ /* 0x040fe20000000011 */
[----:B------:R-:W-:Y:S01]  /*7a30*/  FFMA R18, R41, R45, R18 ;  /* 0x0000002d29127223 */ /* 0x000fe20000000012 */
[----:B------:R1:W-:Y:S01]  /*7a40*/  STS.128 [R83+0x10], R60 ;  /* 0x0000103c53007388 */ /* 0x0003e20000000c00 */
[----:B------:R-:W-:Y:S01]  /*7a50*/  SHF.L.U32 R45, R67, 0x10, RZ ;  /* 0x00000010432d7819 */ /* 0x000fe200000006ff */
[----:B------:R-:W-:Y:S01]  /*7a60*/  FFMA R23, R41, R40, R23 ;  /* 0x0000002829177223 */ /* 0x000fe20000000017 */
[----:B------:R-:W-:Y:S01]  /*7a70*/  LOP3.LUT R40, R66, 0xffff0000, RZ, 0xc0, !PT ;  /* 0xffff000042287812 */ /* 0x000fe200078ec0ff */
[C---:B------:R-:W-:Y:S01]  /*7a80*/  FMUL R20, R38.reuse, R24 ;  /* 0x0000001826147220 */ /* 0x040fe20000400000 */
[----:B------:R-:W-:Y:S01]  /*7a90*/  LOP3.LUT R42, R67, 0xffff0000, RZ, 0xc0, !PT ;  /* 0xffff0000432a7812 */ /* 0x000fe200078ec0ff */
[C---:B------:R-:W-:Y:S01]  /*7aa0*/  FMUL R21, R38.reuse, R25 ;  /* 0x0000001926157220 */ /* 0x040fe20000400000 */
[----:B------:R-:W-:Y:S01]  /*7ab0*/  F2FP.BF16.F32.PACK_AB R68, R17, R16 ;  /* 0x000000101144723e */ /* 0x000fe200000010ff */
[C---:B------:R-:W-:Y:S01]  /*7ac0*/  FMUL R22, R38.reuse, R26 ;  /* 0x0000001a26167220 */ /* 0x040fe20000400000 */
[----:B------:R-:W-:Y:S01]  /*7ad0*/  FMUL R27, R38, R27 ;  /* 0x0000001b261b7220 */ /* 0x000fe20000400000 */
[C---:B------:R-:W-:Y:S01]  /*7ae0*/  FFMA R20, R41.reuse, R43, R20 ;  /* 0x0000002b29147223 */ /* 0x040fe20000000014 */
[C---:B------:R-:W-:Y:S01]  /*7af0*/  FFMA R21, R41.reuse, R40, R21 ;  /* 0x0000002829157223 */ /* 0x040fe20000000015 */
[C---:B------:R-:W-:Y:S01]  /*7b00*/  FFMA R22, R41.reuse, R45, R22 ;  /* 0x0000002d29167223 */ /* 0x040fe20000000016 */
[----:B------:R-:W-:Y:S01]  /*7b10*/  FFMA R27, R41, R42, R27 ;  /* 0x0000002a291b7223 */ /* 0x000fe2000000001b */
[----:B------:R-:W-:Y:S01]  /*7b20*/  SHF.L.U32 R40, R72, 0x10, RZ ;  /* 0x0000001048287819 */ /* 0x000fe200000006ff */
[----:B------:R-:W-:Y:S01]  /*7b30*/  FMUL R24, R38, R28 ;  /* 0x0000001c26187220 */ /* 0x000fe20000400000 */
[----:B------:R-:W-:Y:S01]  /*7b40*/  LOP3.LUT R42, R72, 0xffff0000, RZ, 0xc0, !PT ;  /* 0xffff0000482a7812 */ /* 0x000fe200078ec0ff */
[C---:B------:R-:W-:Y:S01]  /*7b50*/  FMUL R25, R38.reuse, R29 ;  /* 0x0000001d26197220 */ /* 0x040fe20000400000 */
[----:B------:R-:W-:Y:S01]  /*7b60*/  SHF.L.U32 R43, R73, 0x10, RZ ;  /* 0x00000010492b7819 */ /* 0x000fe200000006ff */
[C---:B------:R-:W-:Y:S01]  /*7b70*/  FMUL R26, R38.reuse, R30 ;  /* 0x0000001e261a7220 */ /* 0x040fe20000400000 */
[C---:B------:R-:W-:Y:S01]  /*7b80*/  FFMA R24, R41.reuse, R40, R24 ;  /* 0x0000002829187223 */ /* 0x040fe20000000018 */
[----:B------:R-:W-:Y:S01]  /*7b90*/  FFMA R25, R41, R42, R25 ;  /* 0x0000002a29197223 */ /* 0x000fe20000000019 */
[----:B------:R-:W-:Y:S01]  /*7ba0*/  LOP3.LUT R40, R73, 0xffff0000, RZ, 0xc0, !PT ;  /* 0xffff000049287812 */ /* 0x000fe200078ec0ff */
[----:B------:R-:W-:Y:S01]  /*7bb0*/  FFMA R26, R41, R43, R26 ;  /* 0x0000002b291a7223 */ /* 0x000fe2000000001a */
[----:B------:R-:W-:Y:S01]  /*7bc0*/  FMUL R31, R38, R31 ;  /* 0x0000001f261f7220 */ /* 0x000fe20000400000 */
[----:B------:R-:W-:Y:S01]  /*7bd0*/  SHF.L.U32 R43, R74, 0x10, RZ ;  /* 0x000000104a2b7819 */ /* 0x000fe200000006ff */
[----:B------:R-:W-:Y:S01]  /*7be0*/  FMUL R28, R38, R32 ;  /* 0x00000020261c7220 */ /* 0x000fe20000400000 */
[----:B------:R-:W-:Y:S01]  /*7bf0*/  LOP3.LUT R42, R74, 0xffff0000, RZ, 0xc0, !PT ;  /* 0xffff00004a2a7812 */ /* 0x000fe200078ec0ff */
[C---:B------:R-:W-:Y:S01]  /*7c00*/  FMUL R29, R38.reuse, R33 ;  /* 0x00000021261d7220 */ /* 0x040fe20000400000 */
[----:B------:R-:W-:Y:S01]  /*7c10*/  SHF.L.U32 R45, R75, 0x10, RZ ;  /* 0x000000104b2d7819 */ /* 0x000fe200000006ff */
[C---:B------:R-:W-:Y:S01]  /*7c20*/  FMUL R30, R38.reuse, R34 ;  /* 0x00000022261e7220 */ /* 0x040fe20000400000 */
[----:B------:R-:W-:Y:S01]  /*7c30*/  FFMA R31, R41, R40, R31 ;  /* 0x00000028291f7223 */ /* 0x000fe2000000001f */
[----:B------:R-:W-:Y:S01]  /*7c40*/  FMUL R35, R38, R35 ;  /* 0x0000002326237220 */ /* 0x000fe20000400000 */
[----:B------:R-:W-:Y:S01]  /*7c50*/  F2FP.BF16.F32.PACK_AB R69, R23, R18 ;  /* 0x000000121745723e */ /* 0x000fe200000010ff */
[----:B------:R-:W-:Y:S01]  /*7c60*/  FFMA R28, R41, R43, R28 ;  /* 0x0000002b291c7223 */ /* 0x000fe2000000001c */
[----:B------:R-:W-:Y:S01]  /*7c70*/  F2FP.BF16.F32.PACK_AB R70, R21, R20 ;  /* 0x000000141546723e */ /* 0x000fe200000010ff */
[----:B------:R-:W-:Y:S01]  /*7c80*/  FFMA R29, R41, R42, R29 ;  /* 0x0000002a291d7223 */ /* 0x000fe2000000001d */
[----:B------:R-:W-:Y:S01]  /*7c90*/  F2FP.BF16.F32.PACK_AB R71, R27, R22 ;  /* 0x000000161b47723e */ /* 0x000fe200000010ff */
[C---:B------:R-:W-:Y:S01]  /*7ca0*/  FFMA R30, R41.reuse, R45, R30 ;  /* 0x0000002d291e7223 */ /* 0x040fe2000000001e */
[----:B------:R-:W-:Y:S01]  /*7cb0*/  FFMA R35, R41, R44, R35 ;  /* 0x0000002c29237223 */ /* 0x000fe20000000023 */
[----:B------:R-:W-:Y:S02]  /*7cc0*/  F2FP.BF16.F32.PACK_AB R104, R25, R24 ;  /* 0x000000181968723e */ /* 0x000fe400000010ff */
[----:B------:R1:W-:Y:S01]  /*7cd0*/  STS.128 [R47+0x20], R68 ;  /* 0x000020442f007388 */ /* 0x0003e20000000c00 */
[----:B------:R-:W-:Y:S02]  /*7ce0*/  F2FP.BF16.F32.PACK_AB R105, R31, R26 ;  /* 0x0000001a1f69723e */ /* 0x000fe400000010ff */
[----:B------:R-:W-:Y:S02]  /*7cf0*/  F2FP.BF16.F32.PACK_AB R106, R29, R28 ;  /* 0x0000001c1d6a723e */ /* 0x000fe400000010ff */
[----:B------:R-:W-:Y:S05]  /*7d00*/  F2FP.BF16.F32.PACK_AB R107, R35, R30 ;  /* 0x0000001e236b723e */ /* 0x000fea00000010ff */
[----:B------:R1:W-:Y:S01]  /*7d10*/  STS.128 [R46+0x10], R104 ;  /* 0x000010682e007388 */ /* 0x0003e20000000c00 */
[----:B------:R-:W-:Y:S01]  /*7d20*/  @!PT LDS RZ, [RZ] ;  /* 0x00000000fffff984 */ /* 0x000fe20000000800 */
[----:B------:R-:W-:Y:S01]  /*7d30*/  @!PT LDS RZ, [RZ] ;  /* 0x00000000fffff984 */ /* 0x000fe20000000800 */
[----:B------:R-:W-:Y:S01]  /*7d40*/  @!PT LDS RZ, [RZ] ;  /* 0x00000000fffff984 */ /* 0x000fe20000000800 */
[----:B------:R-:W-:Y:S01]  /*7d50*/  @!PT LDS RZ, [RZ] ;  /* 0x00000000fffff984 */ /* 0x000fe20000000800 */
[----:B------:R2:W-:Y:S07]  /*7d60*/  MEMBAR.ALL.CTA ;  /* 0x0000000000007992 */ /* 0x0005ee0000008000 */
[----:B--2---:R-:W2:Y:S02]  /*7d70*/  FENCE.VIEW.ASYNC.S ;  /* 0x00000000000073c6 */ /* 0x004ea40000000000 */
[----:B--2---:R-:W-:Y:S06]  /*7d80*/  BAR.SYNC.DEFER_BLOCKING 0x1, 0x80 ;  /* 0x0042000000007b1d */ /* 0x004fec0000010000 */
[----:B------:R-:W-:Y:S05]  /*7d90*/  @P0 BRA `(.L_x_123) ;  /* 0x0000000000240947 */ /* 0x000fea0003800000 */
[----:B------:R-:W2:Y:S01]  /*7da0*/  LDCU.64 UR6, c[0x0][0x348] ;  /* 0x00006900ff0677ac */ /* 0x000ea20008000a00 */
[----:B------:R-:W-:Y:S01]  /*7db0*/  R2UR UR5, R110 ;  /* 0x000000006e0572ca */ /* 0x000fe200000e0000 */
[----:B------:R-:W-:Y:S11]  /*7dc0*/  UMOV UR51, UR44 ;  /* 0x0000002c00337c82 */ /* 0x000ff60008000000 */
[----:B------:R-:W-:Y:S01]  /*7dd0*/  @!UPT UIADD3 URZ, UPT, UPT, URZ, URZ, URZ ;  /* 0x000000fffffff290 */ /* 0x000fe2000fffe0ff */
[----:B------:R-:W-:Y:S02]  /*7de0*/  UIADD3 UR48, UPT, UPT, UR47, 0x200, UR5 ;  /* 0x000002002f307890 */ /* 0x000fe4000fffe005 */
[----:B--2---:R-:W-:Y:S04]  /*7df0*/  UIADD3 UR4, UP0, UPT, UR6, 0xa80, URZ ;  /* 0x00000a8006047890 */ /* 0x004fe8000ff1e0ff */
[----:B------:R-:W-:Y:S09]  /*7e00*/  UIADD3.X UR5, UPT, UPT, URZ, UR7, URZ, UP0, !UPT ;  /* 0x00000007ff057290 */ /* 0x000ff200087fe4ff */
[----:B------:R2:W-:Y:S02]  /*7e10*/  UTMASTG.3D [UR48], [UR4] ;  /* 0x00000030040073b5 */ /* 0x0005e40008010000 */
[----:B--2---:R0:W-:Y:S02]  /*7e20*/  UTMACMDFLUSH ;  /* 0x00000000000079b7 */ /* 0x0041e40000000000 */
.L_x_123:
[----:B------:R-:W-:Y:S05]  /*7e30*/  BSYNC.RECONVERGENT B0 ;  /* 0x0000000000007941 */ /* 0x000fea0003800200 */
.L_x_122:
[----:B------:R-:W-:Y:S01]  /*7e40*/  UIADD3 UR43, UPT, UPT, UR46, 0x1, URZ ;  /* 0x000000012e2b7890 */ /* 0x000fe2000fffe0ff */
[----:B------:R-:W-:Y:S03]  /*7e50*/  BSSY.RECONVERGENT B0, `(.L_x_124) ;  /* 0x0000005000007945 */ /* 0x000fe60003800200 */
[----:B------:R-:W-:Y:S04]  /*7e60*/  UISETP.NE.AND UP0, UPT, UR43, 0x3, UPT ;  /* 0x000000032b00788c */ /* 0x000fe8000bf05270 */
[----:B------:R-:W-:Y:S01]  /*7e70*/  USEL UR45, UR43, URZ, UP0 ;  /* 0x000000ff2b2d7287 */ /* 0x000fe20008000000 */
[----:B------:R-:W-:Y:S11]  /*7e80*/  @P0 BRA `(.L_x_125) ;  /* 0x0000000000040947 */ /* 0x000ff60003800000 */
[----:B------:R-:W-:Y:S04]  /*7e90*/  DEPBAR.LE SB0, 0x1 ;  /* 0x000080400000791a */ /* 0x000fe80000000000 */
.L_x_125:
[----:B------:R-:W-:Y:S05]  /*7ea0*/  BSYNC.RECONVERGENT B0 ;  /* 0x0000000000007941 */ /* 0x000fea0003800200 */
.L_x_124:
[----:B------:R-:W-:Y:S01]  /*7eb0*/  BAR.SYNC.DEFER_BLOCKING 0x1, 0x80 ;  /* 0x0042000000007b1d */ /* 0x000fe20000010000 */
[----:B------:R-:W-:Y:S01]  /*7ec0*/  ISETP.NE.AND P1, PT, R108, RZ, PT ;  /* 0x000000ff6c00720c */ /* 0x000fe20003f25270 */
[----:B------:R-:W-:Y:S01]  /*7ed0*/  UISETP.NE.AND UP0, UPT, UR53, URZ, UPT ;  /* 0x000000ff3500728c */ /* 0x000fe2000bf05270 */
[----:B------:R-:W-:Y:S11]  /*7ee0*/  LEA R2, R112, UR47, 0x3 ;  /* 0x0000002f70027c11 */ /* 0x000ff6000f8e18ff */
[----:B------:R-:W-:Y:S01]  /*7ef0*/  @P1 SHF.L.U32 R3, R111, 0x1f, RZ ;  /* 0x0000001f6f031819 */ /* 0x000fe200000006ff */
[----:B------:R-:W-:Y:S06]  /*7f00*/  BRA.U !UP0, `(.L_x_126) ;  /* 0x0000000108247547 */ /* 0x000fec000b800000 */
[----:B------:R-:W-:Y:S01]  /*7f10*/  IMAD.U32 R5, RZ, RZ, UR52 ;  /* 0x00000034ff057e24 */ /* 0x000fe2000f8e00ff */
[----:B------:R-:W-:Y:S01]  /*7f20*/  MOV R0, UR55 ;  /* 0x0000003700007c02 */ /* 0x000fe20008000f00 */
[----:B------:R-:W-:Y:S03]  /*7f30*/  UIADD3 UR4, UPT, UPT, UR52, 0x1, URZ ;  /* 0x0000000134047890 */ /* 0x000fe6000fffe0ff */
[----:B------:R-:W-:Y:S01]  /*7f40*/  @P1 LEA R5, R5, UR47, 0x3 ;  /* 0x0000002f05051c11 */ /* 0x000fe2000f8e18ff */
[----:B------:R-:W-:Y:S04]  /*7f50*/  UISETP.NE.AND UP0, UPT, UR4, 0x3, UPT ;  /* 0x000000030400788c */ /* 0x000fe8000bf05270 */
[----:B------:R-:W-:Y:S01]  /*7f60*/  @P1 VIADD R5, R5, 0xa8 ;  /* 0x000000a805051836 */ /* 0x000fe20000000000 */
[----:B------:R-:W-:Y:S04]  /*7f70*/  USEL UR52, UR4, URZ, UP0 ;  /* 0x000000ff04347287 */ /* 0x000fe80008000000 */
[----:B------:R-:W-:Y:S04]  /*7f80*/  @P1 PRMT R0, R0, 0x654, R5 ;  /* 0x0000065400001816 */ /* 0x000fe80000000005 */
[----:B------:R2:W-:Y:S04]  /*7f90*/  @P1 SYNCS.ARRIVE.TRANS64.RED.A1T0 RZ, [R0+URZ], RZ ;  /* 0x000000ff00ff19a7 */ /* 0x0005e800081004ff */
.L_x_126:
[----:B------:R-:W4:Y:S01]  /*7fa0*/  @P1 SYNCS.PHASECHK.TRANS64.TRYWAIT P0, [R2+URZ+0x90], R3 ;  /* 0x00009003020015a7 */ /* 0x000f2200080011ff */
[----:B------:R-:W-:Y:S01]  /*7fb0*/  BSSY B1, `(.L_x_127) ;  /* 0x0000015000017945 */ /* 0x000fe20003800000 */
[----:B----4-:R-:W-:Y:S03]  /*7fc0*/  @P1 SEL R109, RZ, 0x1, !P0 ;  /* 0x00000001ff6d1807 */ /* 0x010fe60004000000 */
[----:B------:R-:W-:Y:S05]  /*7fd0*/  @!P1 BRA `(.L_x_128) ;  /* 0x0000000000489947 */ /* 0x000fea0003800000 */
[----:B------:R-:W-:Y:S01]  /*7fe0*/  ISETP.NE.AND P1, PT, R113, RZ, PT ;  /* 0x000000ff7100720c */ /* 0x000fe20003f25270 */
[----:B------:R-:W-:Y:S01]  /*7ff0*/  BSSY B0, `(.L_x_129) ;  /* 0x000000a000007945 */ /* 0x000fe20003800000 */
[----:B------:R-:W-:Y:S11]  /*8000*/  ISETP.NE.AND P0, PT, R109, RZ, PT ;  /* 0x000000ff6d00720c */ /* 0x000ff60003f05270 */
[----:B------:R-:W-:Y:S04]  /*8010*/  @P1 IMAD R112, R112, 0x2000, R97 ;  /* 0x0000200070701824 */ /* 0x000fe800078e0261 */
[----:B------:R-:W-:Y:S01]  /*8020*/  @P1 IMAD.IADD R5, R81, 0x1, R112 ;  /* 0x0000000151051824 */ /* 0x000fe200078e0270 */
[----:B------:R-:W-:Y:S03]  /*8030*/  @P1 IADD3 R3, PT, PT, R80, R112, RZ ;  /* 0x0000007050031210 */ /* 0x000fe60007ffe0ff */
[----:B--2---:R-:W-:Y:S01]  /*8040*/  @P1 IMAD.IADD R0, R96, 0x1, R5 ;  /* 0x0000000160001824 */ /* 0x004fe200078e0205 */
[----:B------:R-:W-:Y:S06]  /*8050*/  @P0 BRA `(.L_x_130) ;  /* 0x00000000000c0947 */ /* 0x000fec0003800000 */
[----:B------:R-:W-:Y:S04]  /*8060*/  SHF.L.U32 R111, R111, 0x1f, RZ ;  /* 0x0000001f6f6f7819 */ /* 0x000fe800000006ff */
[----:B------:R-:W2:Y:S02]  /*8070*/  SYNCS.PHASECHK.TRANS64.TRYWAIT P0, [R2+URZ+0x90], R111 ;  /* 0x0000906f020075a7 */ /* 0x000ea400080011ff */
[----:B--2---:R-:W-:Y:S05]  /*8080*/  @!P0 BRA `(.L_x_131) ;  /* 0x0000001800d48947 */ /* 0x004fea0003800000 */
.L_x_130:
[----:B------:R-:W-:Y:S05]  /*8090*/  BSYNC B0 ;  /* 0x0000000000007941 */ /* 0x000fea0003800000 */
.L_x_129:
[----:B------:R-:W-:Y:S11]  /*80a0*/  ISETP.NE.AND P0, PT, R113, RZ, PT ;  /* 0x000000ff7100720c */ /* 0x000ff60003f05270 */
[----:B------:R-:W-:Y:S02]  /*80b0*/  @!UPT UIADD3 URZ, UPT, UPT, URZ, URZ, URZ ;  /* 0x000000fffffff290 */ /* 0x000fe4000fffe0ff */
[----:B------:R4:W1:Y:S04]  /*80c0*/  @P0 LDS.128 R48, [R112] ;  /* 0x0000000070300984 */ /* 0x0008680000000c00 */
[----:B------:R4:W1:Y:S04]  /*80d0*/  @P0 LDS.128 R64, [R3+0x20] ;  /* 0x0000200003400984 */ /* 0x0008680000000c00 */
[----:B------:R4:W1:Y:S04]  /*80e0*/  @P0 LDS.128 R56, [R5+0x10] ;  /* 0x0000100005380984 */ /* 0x0008680000000c00 */
[----:B------:R4:W1:Y:S02]  /*80f0*/  @P0 LDS.128 R72, [R0+0x10] ;  /* 0x0000100000480984 */ /* 0x0008640000000c00 */
.L_x_128:
[----:B------:R-:W-:Y:S05]  /*8100*/  BSYNC B1 ;  /* 0x0000000000017941 */ /* 0x000fea0003800000 */
.L_x_127:
[----:B--2-4-:R-:W-:Y:S05]  /*8110*/  VIADD R0, R39, 0x20 ;  /* 0x0000002027007836 */ /* 0x014fea0000000000 */
[----:B------:R-:W-:Y:S04]  /*8120*/  SHF.R.U32.HI R0, RZ, 0x15, R0 ;  /* 0x00000015ff007819 */ /* 0x000fe80000011600 */
[----:B------:R-:W-:Y:S11]  /*8130*/  LOP3.LUT P0, RZ, R0, 0x3, R85, 0x48, !PT ;  /* 0x0000000300ff7812 */ /* 0x000ff60007804855 */
[----:B------:R-:W-:Y:S02]  /*8140*/  @!UPT UIADD3 URZ, UPT, UPT, URZ, URZ, URZ ;  /* 0x000000fffffff290 */ /* 0x000fe4000fffe0ff */
[----:B------:R-:W-:Y:S05]  /*8150*/  @!P0 BRA `(.L_x_132) ;  /* 0x0000000000408947 */ /* 0x000fea0003800000 */
[----:B------:R-:W2:Y:S01]  /*8160*/  LDCU.64 UR8, c[0x4][0x70] ;  /* 0x01000e00ff0877ac */ /* 0x000ea20008000a00 */
[----:B------:R-:W-:Y:S01]  /*8170*/  MOV R3, 0x0 ;  /* 0x0000000000037802 */ /* 0x000fe20000000f00 */
[----:B------:R-:W-:Y:S02]  /*8180*/  HFMA2 R12, -RZ, RZ, 0, 5.9604644775390625e-08 ;  /* 0x00000001ff0c7431 */ /* 0x000fe400000001ff */
[----:B------:R-:W-:Y:S02]  /*8190*/  IMAD.MOV.U32 R8, RZ, RZ, 0x192 ;  /* 0x00000192ff087424 */ /* 0x000fe400078e00ff */
[----:B------:R-:W-:Y:S01]  /*81a0*/  IMAD.MOV.U32 R13, RZ, RZ, RZ ;  /* 0x000000ffff0d7224 */ /* 0x000fe200078e00ff */
[----:B------:R-:W4:Y:S01]  /*81b0*/  LDCU.64 UR6, c[0x4][0x78] ;  /* 0x01000f00ff0677ac */ /* 0x000f220008000a00 */
[----:B------:R-:W1:Y:S01]  /*81c0*/  LDC.64 R2, c[0x4][R3] ;  /* 0x0100000003027b82 */ /* 0x000e620000000a00 */
[----:B------:R-:W5:Y:S01]  /*81d0*/  LDCU.64 UR4, c[0x4][0x10] ;  /* 0x01000200ff0477ac */ /* 0x000f620008000a00 */
[----:B--2---:R-:W-:Y:S01]  /*81e0*/  MOV R5, UR9 ;  /* 0x0000000900057c02 */ /* 0x004fe20008000f00 */
[----:B------:R-:W-:Y:S01]  /*81f0*/  IMAD.U32 R4, RZ, RZ, UR8 ;  /* 0x00000008ff047e24 */ /* 0x000fe2000f8e00ff */
[----:B----4-:R-:W-:Y:S01]  /*8200*/  MOV R7, UR7 ;  /* 0x0000000700077c02 */ /* 0x010fe20008000f00 */
[----:B------:R-:W-:Y:S01]  /*8210*/  IMAD.U32 R6, RZ, RZ, UR6 ;  /* 0x00000006ff067e24 */ /* 0x000fe2000f8e00ff */
[----:B-----5:R-:W-:Y:S01]  /*8220*/  MOV R11, UR5 ;  /* 0x00000005000b7c02 */ /* 0x020fe20008000f00 */
[----:B------:R-:W-:Y:S02]  /*8230*/  IMAD.U32 R10, RZ, RZ, UR4 ;  /* 0x00000004ff0a7e24 */ /* 0x000fe4000f8e00ff */
[----:B------:R-:W-:Y:S07]  /*8240*/  LEPC R20, `(.L_x_132) ;  /* 0x000000001014794e */ /* 0x000fee0000000000 */
[----:B-1-3--:R-:W-:Y:S05]  /*8250*/  CALL.ABS.NOINC R2 ;  /* 0x0000000002007343 */ /* 0x00afea0003c00000 */
.L_x_132:
[----:B------:R-:W-:Y:S01]  /*8260*/  ISETP.NE.AND P0, PT, R98, RZ, PT ;  /* 0x000000ff6200720c */ /* 0x000fe20003f05270 */
[----:B------:R-:W-:Y:S05]  /*8270*/  WARPSYNC.ALL ;  /* 0x0000000000007948 */ /* 0x000fea0003800000 */
[----:B------:R-:W-:Y:S01]  /*8280*/  R2UR UR4, R39 ;  /* 0x00000000270472ca */ /* 0x000fe200000e0000 */
[----:B------:R-:W-:Y:S01]  /*8290*/  BSSY.RECONVERGENT B0, `(.L_x_133) ;  /* 0x0000090000007945 */ /* 0x000fe20003800200 */
[C---:B-1----:R-:W-:Y:S02]  /*82a0*/  SHF.L.U32 R40, R48.reuse, 0x10, RZ ;  /* 0x0000001030287819 */ /* 0x042fe400000006ff */
[----:B------:R-:W-:Y:S02]  /*82b0*/  LOP3.LUT R42, R48, 0xffff0000, RZ, 0xc0, !PT ;  /* 0xffff0000302a7812 */ /* 0x000fe400078ec0ff */
[C---:B------:R-:W-:Y:S02]  /*82c0*/  SHF.L.U32 R43, R49.reuse, 0x10, RZ ;  /* 0x00000010312b7819 */ /* 0x040fe400000006ff */
[----:B------:R-:W-:Y:S02]  /*82d0*/  LOP3.LUT R44, R49, 0xffff0000, RZ, 0xc0, !PT ;  /* 0xffff0000312c7812 */ /* 0x000fe400078ec0ff */
[C---:B------:R-:W-:Y:S02]  /*82e0*/  SHF.L.U32 R45, R50.reuse, 0x10, RZ ;  /* 0x00000010322d7819 */ /* 0x040fe400000006ff */
[----:B---3--:R-:W-:Y:S01]  /*82f0*/  LOP3.LUT R46, R50, 0xffff0000, RZ, 0xc0, !PT ;  /* 0xffff0000322e7812 */ /* 0x008fe200078ec0ff */
[----:B------:R-:W1:Y:S01]  /*8300*/  LDTM.x32 R4, tmem[UR4+0x20] ;  /* 0x00002004000479ee */ /* 0x000e6200082c0000 */
[C---:B------:R-:W-:Y:S01]  /*8310*/  SHF.L.U32 R47, R51.reuse, 0x10, RZ ;  /* 0x00000010332f7819 */ /* 0x040fe200000006ff */
[----:B------:R-:W-:Y:S01]  /*8320*/  USHF.L.U32 UR4, UR45, 0xd, URZ ;  /* 0x0000000d2d047899 */ /* 0x000fe200080006ff */
[----:B------:R-:W-:Y:S01]  /*8330*/  LOP3.LUT R48, R51, 0xffff0000, RZ, 0xc0, !PT ;  /* 0xffff000033307812 */ /* 0x000fe200078ec0ff */
[----:B------:R-:W-:Y:S01]  /*8340*/  NOP ;  /* 0x0000000000007918 */ /* 0x000fe20000000000 */
[C---:B------:R-:W-:Y:S02]  /*8350*/  SHF.L.U32 R49, R56.reuse, 0x10, RZ ;  /* 0x0000001038317819 */ /* 0x040fe400000006ff */
[----:B------:R-:W-:Y:S02]  /*8360*/  LOP3.LUT R51, R56, 0xffff0000, RZ, 0xc0, !PT ;  /* 0xffff000038337812 */ /* 0x000fe400078ec0ff */
[C---:B------:R-:W-:Y:S02]  /*8370*/  SHF.L.U32 R50, R57.reuse, 0x10, RZ ;  /* 0x0000001039327819 */ /* 0x040fe400000006ff */
[----:B------:R-:W-:Y:S02]  /*8380*/  LOP3.LUT R52, R57, 0xffff0000, RZ, 0xc0, !PT ;  /* 0xffff000039347812 */ /* 0x000fe400078ec0ff */
[----:B------:R-:W-:Y:S02]  /*8390*/  IADD3 R110, PT, PT, R97, UR4, RZ ;  /* 0x00000004616e7c10 */ /* 0x000fe4000fffe0ff */
[C---:B------:R-:W-:Y:S02]  /*83a0*/  SHF.L.U32 R53, R58.reuse, 0x10, RZ ;  /* 0x000000103a357819 */ /* 0x040fe400000006ff */
[----:B------:R-:W-:Y:S02]  /*83b0*/  LOP3.LUT R54, R58, 0xffff0000, RZ, 0xc0, !PT ;  /* 0xffff00003a367812 */ /* 0x000fe400078ec0ff */
[----:B------:R-:W-:Y:S02]  /*83c0*/  SHF.L.U32 R55, R59, 0x10, RZ ;  /* 0x000000103b377819 */ /* 0x000fe400000006ff */
[----:B------:R-:W-:Y:S02]  /*83d0*/  IADD3 R89, PT, PT, R89, 0x100, RZ ;  /* 0x0000010059597810 */ /* 0x000fe40007ffe0ff */
[----:B------:R-:W-:Y:S01]  /*83e0*/  LOP3.LUT R56, R59, 0xffff0000, RZ, 0xc0, !PT ;  /* 0xffff00003b387812 */ /* 0x000fe200078ec0ff */
[C---:B-1----:R-:W-:Y:S01]  /*83f0*/  FMUL R4, R38.reuse, R4 ;  /* 0x0000000426047220 */ /* 0x042fe20000400000 */
[----:B------:R-:W-:Y:S01]  /*8400*/  IADD3 R109, PT, PT, R81, R110, RZ ;  /* 0x0000006e516d7210 */ /* 0x000fe20007ffe0ff */
[----:B------:R-:W-:Y:S01]  /*8410*/  FMUL R5, R38, R5 ;  /* 0x0000000526057220 */ /* 0x000fe20000400000 */
[----:B------:R-:W-:Y:S01]  /*8420*/  SHF.L.U32 R57, R64, 0x10, RZ ;  /* 0x0000001040397819 */ /* 0x000fe200000006ff */
[----:B------:R-:W-:Y:S01]  /*8430*/  FMUL R6, R38, R6 ;  /* 0x0000000626067220 */ /* 0x000fe20000400000 */
[----:B------:R-:W-:Y:S01]  /*8440*/  IADD3 R110, PT, PT, R80, R110, RZ ;  /* 0x0000006e506e7210 */ /* 0x000fe20007ffe0ff */
[----:B------:R-:W-:Y:S01]  /*8450*/  FMUL R7, R38, R7 ;  /* 0x0000000726077220 */ /* 0x000fe20000400000 */
[----:B------:R-:W-:Y:S01]  /*8460*/  LOP3.LUT R58, R64, 0xffff0000, RZ, 0xc0, !PT ;  /* 0xffff0000403a7812 */ /* 0x000fe200078ec0ff */
[----:B------:R-:W-:Y:S01]  /*8470*/  FFMA R4, R41, R40, R4 ;  /* 0x0000002829047223 */ /* 0x000fe20000000004 */
[----:B------:R-:W-:Y:S01]  /*8480*/  SHF.L.U32 R59, R65, 0x10, RZ ;  /* 0x00000010413b7819 */ /* 0x000fe200000006ff */
[C---:B------:R-:W-:Y:S01]  /*8490*/  FMUL R8, R38.reuse, R8 ;  /* 0x0000000826087220 */ /* 0x040fe20000400000 */
[----:B------:R-:W-:Y:S01]  /*84a0*/  LOP3.LUT R89, R89, 0xfefffff8, RZ, 0xc0, !PT ;  /* 0xfefffff859597812 */ /* 0x000fe200078ec0ff */
[----:B------:R-:W-:Y:S01]  /*84b0*/  FFMA R5, R41, R42, R5 ;  /* 0x0000002a29057223 */ /* 0x000fe20000000005 */
[----:B------:R-:W-:Y:S01]  /*84c0*/  LOP3.LUT R60, R65, 0xffff0000, RZ, 0xc0, !PT ;  /* 0xffff0000413c7812 */ /* 0x000fe200078ec0ff */
[----:B------:R-:W-:Y:S01]  /*84d0*/  FMUL R9, R38, R9 ;  /* 0x0000000926097220 */ /* 0x000fe20000400000 */
[----:B------:R-:W-:Y:S01]  /*84e0*/  SHF.L.U32 R61, R66, 0x10, RZ ;  /* 0x00000010423d7819 */ /* 0x000fe200000006ff */
[----:B------:R1:W-:Y:S01]  /*84f0*/  SYNCS.ARRIVE.TRANS64.RED.A1T0 RZ, [R89+URZ], RZ ;  /* 0x000000ff59ff79a7 */ /* 0x0003e200081004ff */
[----:B------:R-:W-:Y:S01]  /*8500*/  F2FP.BF16.F32.PACK_AB R80, R5, R4 ;  /* 0x000000040550723e */ /* 0x000fe200000010ff */
[C---:B------:R-:W-:Y:S01]  /*8510*/  FFMA R6, R41.reuse, R43, R6 ;  /* 0x0000002b29067223 */ /* 0x040fe20000000006 */
[----:B------:R-:W-:Y:S01]  /*8520*/  IADD3 R111, PT, PT, R96, R109, RZ ;  /* 0x0000006d606f7210 */ /* 0x000fe20007ffe0ff */
[C---:B------:R-:W-:Y:S01]  /*8530*/  FFMA R7, R41.reuse, R44, R7 ;  /* 0x0000002c29077223 */ /* 0x040fe20000000007 */
[C---:B------:R-:W-:Y:S01]  /*8540*/  FFMA R8, R41.reuse, R45, R8 ;  /* 0x0000002d29087223 */ /* 0x040fe20000000008 */
[----:B------:R-:W-:Y:S01]  /*8550*/  FFMA R9, R41, R46, R9 ;  /* 0x0000002e29097223 */ /* 0x000fe20000000009 */
[----:B------:R-:W-:Y:S01]  /*8560*/  FMUL R10, R38, R10 ;  /* 0x0000000a260a7220 */ /* 0x000fe20000400000 */
[----:B------:R-:W-:Y:S01]  /*8570*/  LOP3.LUT R62, R66, 0xffff0000, RZ, 0xc0, !PT ;  /* 0xffff0000423e7812 */ /* 0x000fe200078ec0ff */
[C---:B------:R-:W-:Y:S01]  /*8580*/  FMUL R11, R38.reuse, R11 ;  /* 0x0000000b260b7220 */ /* 0x040fe20000400000 */
[----:B------:R-:W-:Y:S01]  /*8590*/  F2FP.BF16.F32.PACK_AB R81, R7, R6 ;  /* 0x000000060751723e */ /* 0x000fe200000010ff */
[----:B------:R-:W-:Y:S01]  /*85a0*/  FFMA R10, R41, R47, R10 ;  /* 0x0000002f290a7223 */ /* 0x000fe2000000000a */
[----:B------:R-:W-:Y:S01]  /*85b0*/  F2FP.BF16.F32.PACK_AB R82, R9, R8 ;  /* 0x000000080952723e */ /* 0x000fe200000010ff */
[----:B------:R-:W-:Y:S01]  /*85c0*/  FFMA R11, R41, R48, R11 ;  /* 0x00000030290b7223 */ /* 0x000fe2000000000b */
[C---:B------:R-:W-:Y:S01]  /*85d0*/  FMUL R0, R38.reuse, R12 ;  /* 0x0000000c26007220 */ /* 0x040fe20000400000 */
[C---:B------:R-:W-:Y:S01]  /*85e0*/  FMUL R2, R38.reuse, R13 ;  /* 0x0000000d26027220 */ /* 0x040fe20000400000 */
[C---:B------:R-:W-:Y:S01]  /*85f0*/  FMUL R3, R38.reuse, R14 ;  /* 0x0000000e26037220 */ /* 0x040fe20000400000 */
[----:B------:R-:W-:Y:S01]  /*8600*/  SHF.L.U32 R63, R67, 0x10, RZ ;  /* 0x00000010433f7819 */ /* 0x000fe200000006ff */
[----:B------:R-:W-:Y:S01]  /*8610*/  FFMA R0, R41, R49, R0 ;  /* 0x0000003129007223 */ /* 0x000fe20000000000 */
[----:B------:R-:W-:Y:S01]  /*8620*/  F2FP.BF16.F32.PACK_AB R83, R11, R10 ;  /* 0x0000000a0b53723e */ /* 0x000fe200000010ff */
[----:B------:R-:W-:Y:S01]  /*8630*/  FFMA R2, R41, R51, R2 ;  /* 0x0000003329027223 */ /* 0x000fe20000000002 */
[C---:B------:R-:W-:Y:S01]  /*8640*/  FMUL R15, R38.reuse, R15 ;  /* 0x0000000f260f7220 */ /* 0x040fe20000400000 */
[C---:B------:R-:W-:Y:S01]  /*8650*/  FMUL R12, R38.reuse, R16 ;  /* 0x00000010260c7220 */ /* 0x040fe20000400000 */
[----:B------:R-:W-:Y:S01]  /*8660*/  FMUL R13, R38, R17 ;  /* 0x00000011260d7220 */ /* 0x000fe20000400000 */
[----:B------:R1:W-:Y:S01]  /*8670*/  STS.128 [R97+UR4], R80 ;  /* 0x0000005061007988 */ /* 0x0003e20008000c04 */
[----:B------:R-:W-:Y:S01]  /*8680*/  LOP3.LUT R64, R67, 0xffff0000, RZ, 0xc0, !PT ;  /* 0xffff000043407812 */ /* 0x000fe200078ec0ff */
[C---:B------:R-:W-:Y:S01]  /*8690*/  FFMA R3, R41.reuse, R50, R3 ;  /* 0x0000003229037223 */ /* 0x040fe20000000003 */
[----:B------:R-:W-:Y:S01]  /*86a0*/  SHF.L.U32 R65, R72, 0x10, RZ ;  /* 0x0000001048417819 */ /* 0x000fe200000006ff */
[C---:B------:R-:W-:Y:S01]  /*86b0*/  FFMA R15, R41.reuse, R52, R15 ;  /* 0x00000034290f7223 */ /* 0x040fe2000000000f */
[----:B------:R-:W-:Y:S01]  /*86c0*/  F2FP.BF16.F32.PACK_AB R104, R2, R0 ;  /* 0x000000000268723e */ /* 0x000fe200000010ff */
[C---:B------:R-:W-:Y:S01]  /*86d0*/  FFMA R12, R41.reuse, R53, R12 ;  /* 0x00000035290c7223 */ /* 0x040fe2000000000c */
[C---:B------:R-:W-:Y:S01]  /*86e0*/  FFMA R13, R41.reuse, R54, R13 ;  /* 0x00000036290d7223 */ /* 0x040fe2000000000d */
[C---:B------:R-:W-:Y:S01]  /*86f0*/  FMUL R14, R38.reuse, R18 ;  /* 0x00000012260e7220 */ /* 0x040fe20000400000 */
[C---:B------:R-:W-:Y:S01]  /*8700*/  FMUL R19, R38.reuse, R19 ;  /* 0x0000001326137220 */ /* 0x040fe20000400000 */
[C---:B------:R-:W-:Y:S01]  /*8710*/  FMUL R16, R38.reuse, R20 ;  /* 0x0000001426107220 */ /* 0x040fe20000400000 */
[C---:B------:R-:W-:Y:S01]  /*8720*/  FMUL R17, R38.reuse, R21 ;  /* 0x0000001526117220 */ /* 0x040fe20000400000 */
[C---:B------:R-:W-:Y:S01]  /*8730*/  FFMA R14, R41.reuse, R55, R14 ;  /* 0x00000037290e7223 */ /* 0x040fe2000000000e */
        /* <DEDUP_REMOVED lines=9> */
[----:B------:R-:W-:Y:S01]  /*87d0*/  FFMA R23, R41, R60, R23 ;  /* 0x0000003c29177223 */ /* 0x000fe20000000017 */
[C---:B------:R-:W-:Y:S01]  /*87e0*/  FMUL R27, R38.reuse, R27 ;  /* 0x0000001b261b7220 */ /* 0x040fe20000400000 */
[----:B------:R-:W-:Y:S01]  /*87f0*/  F2FP.BF16.F32.PACK_AB R105, R15, R3 ;  /* 0x000000030f69723e */ /* 0x000fe200000010ff */
[----:B------:R-:W-:Y:S01]  /*8800*/  FFMA R20, R41, R61, R20 ;  /* 0x0000003d29147223 */ /* 0x000fe20000000014 */
[----:B------:R-:W-:Y:S01]  /*8810*/  F2FP.BF16.F32.PACK_AB R106, R13, R12 ;  /* 0x0000000c0d6a723e */ /* 0x000fe200000010ff */
[----:B------:R-:W-:Y:S01]  /*8820*/  FMUL R24, R38, R28 ;  /* 0x0000001c26187220 */ /* 0x000fe20000400000 */
[----:B------:R-:W-:Y:S01]  /*8830*/  F2FP.BF16.F32.PACK_AB R107, R19, R14 ;  /* 0x0000000e136b723e */ /* 0x000fe200000010ff */
[----:B------:R-:W-:Y:S01]  /*8840*/  FFMA R21, R41, R62, R21 ;  /* 0x0000003e29157223 */ /* 0x000fe20000000015 */
[----:B------:R-:W-:Y:S01]  /*8850*/  LOP3.LUT R66, R72, 0xffff0000, RZ, 0xc0, !PT ;  /* 0xffff000048427812 */ /* 0x000fe200078ec0ff */
[C---:B------:R-:W-:Y:S01]  /*8860*/  FMUL R25, R38.reuse, R29 ;  /* 0x0000001d26197220 */ /* 0x040fe20000400000 */
[----:B------:R-:W-:Y:S01]  /*8870*/  SHF.L.U32 R67, R73, 0x10, RZ ;  /* 0x0000001049437819 */ /* 0x000fe200000006ff */
[----:B------:R1:W-:Y:S01]  /*8880*/  STS.128 [R109+0x10], R104 ;  /* 0x000010686d007388 */ /* 0x0003e20000000c00 */
[----:B------:R-:W-:Y:S01]  /*8890*/  FFMA R22, R41, R63, R22 ;  /* 0x0000003f29167223 */ /* 0x000fe20000000016 */
[----:B------:R-:W-:Y:S01]  /*88a0*/  LOP3.LUT R68, R73, 0xffff0000, RZ, 0xc0, !PT ;  /* 0xffff000049447812 */ /* 0x000fe200078ec0ff */
[----:B------:R-:W-:Y:S01]  /*88b0*/  FMUL R26, R38, R30 ;  /* 0x0000001e261a7220 */ /* 0x000fe20000400000 */
[C---:B------:R-:W-:Y:S01]  /*88c0*/  FFMA R27, R41.reuse, R64, R27 ;  /* 0x00000040291b7223 */ /* 0x040fe2000000001b */
[----:B------:R-:W-:Y:S01]  /*88d0*/  SHF.L.U32 R69, R74, 0x10, RZ ;  /* 0x000000104a457819 */ /* 0x000fe200000006ff */
[----:B------:R-:W-:Y:S01]  /*88e0*/  FMUL R31, R38, R31 ;  /* 0x0000001f261f7220 */ /* 0x000fe20000400000 */
[C---:B------:R-:W-:Y:S01]  /*88f0*/  FFMA R24, R41.reuse, R65, R24 ;  /* 0x0000004129187223 */ /* 0x040fe20000000018 */
[----:B------:R-:W-:Y:S01]  /*8900*/  LOP3.LUT R70, R74, 0xffff0000, RZ, 0xc0, !PT ;  /* 0xffff00004a467812 */ /* 0x000fe200078ec0ff */
[C---:B------:R-:W-:Y:S01]  /*8910*/  FMUL R28, R38.reuse, R32 ;  /* 0x00000020261c7220 */ /* 0x040fe20000400000 */
[----:B------:R-:W-:Y:S01]  /*8920*/  FFMA R25, R41, R66, R25 ;  /* 0x0000004229197223 */ /* 0x000fe20000000019 */
[----:B------:R-:W-:Y:S01]  /*8930*/  SHF.L.U32 R71, R75, 0x10, RZ ;  /* 0x000000104b477819 */ /* 0x000fe200000006ff */
[C---:B------:R-:W-:Y:S01]  /*8940*/  FMUL R29, R38.reuse, R33 ;  /* 0x00000021261d7220 */ /* 0x040fe20000400000 */
[----:B------:R-:W-:Y:S01]  /*8950*/  FFMA R26, R41, R67, R26 ;  /* 0x00000043291a7223 */ /* 0x000fe2000000001a */
[----:B------:R-:W-:Y:S01]  /*8960*/  LOP3.LUT R72, R75, 0xffff0000, RZ, 0xc0, !PT ;  /* 0xffff00004b487812 */ /* 0x000fe200078ec0ff */
        /* <DEDUP_REMOVED lines=8> */
[----:B------:R-:W-:Y:S01]  /*89f0*/  FFMA R30, R41, R71, R30 ;  /* 0x00000047291e7223 */ /* 0x000fe2000000001e */
[----:B------:R-:W-:Y:S01]  /*8a00*/  F2FP.BF16.F32.PACK_AB R115, R27, R22 ;  /* 0x000000161b73723e */ /* 0x000fe200000010ff */
[----:B------:R-:W-:Y:S01]  /*8a10*/  FFMA R35, R41, R72, R35 ;  /* 0x0000004829237223 */ /* 0x000fe20000000023 */
[----:B------:R-:W-:Y:S02]  /*8a20*/  F2FP.BF16.F32.PACK_AB R116, R25, R24 ;  /* 0x000000181974723e */ /* 0x000fe400000010ff */
[----:B------:R-:W-:Y:S01]  /*8a30*/  F2FP.BF16.F32.PACK_AB R117, R31, R26 ;  /* 0x0000001a1f75723e */ /* 0x000fe200000010ff */
[----:B------:R1:W-:Y:S01]  /*8a40*/  STS.128 [R110+0x20], R112 ;  /* 0x000020706e007388 */ /* 0x0003e20000000c00 */
        /* <DEDUP_REMOVED lines=12> */
[----:B------:R-:W-:Y:S02]  /*8b10*/  UIADD3 UR9, UPT, UPT, UR49, 0x20, URZ ;  /* 0x0000002031097890 */ /* 0x000fe4000fffe0ff */
[----:B------:R-:W-:Y:S02]  /*8b20*/  UIADD3 UR8, UPT, UPT, UR47, 0x200, UR4 ;  /* 0x000002002f087890 */ /* 0x000fe4000fffe004 */
[----:B--2---:R-:W-:Y:S03]  /*8b30*/  UIADD3 UR6, UP0, UPT, UR10, 0xa80, URZ ;  /* 0x00000a800a067890 */ /* 0x004fe6000ff1e0ff */
[----:B------:R-:W-:Y:S01]  /*8b40*/  UMOV UR10, UR50 ;  /* 0x00000032000a7c82 */ /* 0x000fe20008000000 */
[----:B------:R-:W-:Y:S03]  /*8b50*/  UIADD3.X UR7, UPT, UPT, URZ, UR11, URZ, UP0, !UPT ;  /* 0x0000000bff077290 */ /* 0x000fe600087fe4ff */
[----:B------:R-:W-:Y:S06]  /*8b60*/  UMOV UR11, UR44 ;  /* 0x0000002c000b7c82 */ /* 0x000fec0008000000 */
[----:B------:R2:W-:Y:S02]  /*8b70*/  UTMASTG.3D [UR8], [UR6] ;  /* 0x00000008060073b5 */ /* 0x0005e40008010000 */
[----:B--2---:R0:W-:Y:S02]  /*8b80*/  UTMACMDFLUSH ;  /* 0x00000000000079b7 */ /* 0x0041e40000000000 */
.L_x_134:
[----:B------:R-:W-:Y:S05]  /*8b90*/  BSYNC.RECONVERGENT B0 ;  /* 0x0000000000007941 */ /* 0x000fea0003800200 */
.L_x_133:
[----:B------:R-:W-:Y:S01]  /*8ba0*/  UIADD3 UR4, UPT, UPT, UR45, 0x1, URZ ;  /* 0x000000012d047890 */ /* 0x000fe2000fffe0ff */
[----:B------:R-:W-:Y:S03]  /*8bb0*/  BSSY.RECONVERGENT B0, `(.L_x_135) ;  /* 0x0000008000007945 */ /* 0x000fe60003800200 */
[----:B------:R-:W-:Y:S04]  /*8bc0*/  UISETP.NE.AND UP0, UPT, UR4, 0x3, UPT ;  /* 0x000000030400788c */ /* 0x000fe8000bf05270 */
[----:B------:R-:W-:Y:S02]  /*8bd0*/  UISETP.EQ.XOR UP1, UPT, UR43, 0x3, !UP0 ;  /* 0x000000032b00788c */ /* 0x000fe4000c722a70 */
[----:B------:R-:W-:Y:S02]  /*8be0*/  USEL UR46, UR4, URZ, UP0 ;  /* 0x000000ff042e7287 */ /* 0x000fe40008000000 */
[----:B------:R-:W-:Y:S04]  /*8bf0*/  USEL UR5, URZ, 0x1, !UP1 ;  /* 0x00000001ff057887 */ /* 0x000fe8000c800000 */
[----:B------:R-:W-:Y:S01]  /*8c00*/  ULOP3.LUT UR54, UR54, UR5, URZ, 0x3c, !UPT ;  /* 0x0000000536367292 */ /* 0x000fe2000f8e3cff */
[----:B------:R-:W-:Y:S11]  /*8c10*/  @P0 BRA `(.L_x_136) ;  /* 0x0000000000040947 */ /* 0x000ff60003800000 */
[----:B------:R-:W-:Y:S04]  /*8c20*/  DEPBAR.LE SB0, 0x1 ;  /* 0x000080400000791a */ /* 0x000fe80000000000 */
.L_x_136:
[----:B------:R-:W-:Y:S05]  /*8c30*/  BSYNC.RECONVERGENT B0 ;  /* 0x0000000000007941 */ /* 0x000fea0003800200 */
.L_x_135:
[----:B------:R-:W-:Y:S01]  /*8c40*/  BAR.SYNC.DEFER_BLOCKING 0x1, 0x80 ;  /* 0x0042000000007b1d */ /* 0x000fe20000010000 */
[----:B------:R-:W-:Y:S01]  /*8c50*/  UISETP.NE.AND UP0, UPT, UR53, -0x2, UPT ;  /* 0xfffffffe3500788c */ /* 0x000fe2000bf05270 */
[----:B------:R-:W-:Y:S08]  /*8c60*/  IADD3 R0, PT, PT, R36, 0x1, RZ ;  /* 0x0000000124007810 */ /* 0x000ff00007ffe0ff */
[----:B------:R-:W-:Y:S05]  /*8c70*/  BRA.U !UP0, `(.L_x_137) ;  /* 0x0000000108287547 */ /* 0x000fea000b800000 */
[----:B------:R-:W-:Y:S01]  /*8c80*/  ISETP.NE.AND P0, PT, R108, RZ, PT ;  /* 0x000000ff6c00720c */ /* 0x000fe20003f05270 */
[----:B------:R-:W-:Y:S01]  /*8c90*/  IMAD.U32 R3, RZ, RZ, UR52 ;  /* 0x00000034ff037e24 */ /* 0x000fe2000f8e00ff */
[----:B------:R-:W-:Y:S01]  /*8ca0*/  UIADD3 UR4, UPT, UPT, UR52, 0x1, URZ ;  /* 0x0000000134047890 */ /* 0x000fe2000fffe0ff */
[----:B------:R-:W-:Y:S03]  /*8cb0*/  IMAD.U32 R2, RZ, RZ, UR55 ;  /* 0x00000037ff027e24 */ /* 0x000fe6000f8e00ff */
[----:B------:R-:W-:Y:S04]  /*8cc0*/  UISETP.NE.AND UP0, UPT, UR4, 0x3, UPT ;  /* 0x000000030400788c */ /* 0x000fe8000bf05270 */
[----:B------:R-:W-:Y:S03]  /*8cd0*/  USEL UR52, UR4, URZ, UP0 ;  /* 0x000000ff04347287 */ /* 0x000fe60008000000 */
[----:B------:R-:W-:Y:S05]  /*8ce0*/  @P0 LEA R3, R3, UR47, 0x3 ;  /* 0x0000002f03030c11 */ /* 0x000fea000f8e18ff */
[----:B------:R-:W-:Y:S05]  /*8cf0*/  @P0 VIADD R3, R3, 0xa8 ;  /* 0x000000a803030836 */ /* 0x000fea0000000000 */
[----:B------:R-:W-:Y:S04]  /*8d00*/  @P0 PRMT R2, R2, 0x654, R3 ;  /* 0x0000065402020816 */ /* 0x000fe80000000003 */
[----:B------:R2:W-:Y:S03]  /*8d10*/  @P0 SYNCS.ARRIVE.TRANS64.RED.A1T0 RZ, [R2+URZ], RZ ;  /* 0x000000ff02ff09a7 */ /* 0x0005e600081004ff */
.L_x_137:
[----:B------:R-:W-:Y:S01]  /*8d20*/  R2UR UR6, R103 ;  /* 0x00000000670672ca */ /* 0x000fe200000e0000 */
[----:B------:R-:W-:Y:S01]  /*8d30*/  UIADD3 UR53, UPT, UPT, UR53, 0x2, URZ ;  /* 0x0000000235357890 */ /* 0x000fe2000fffe0ff */
[----:B------:R-:W-:Y:S02]  /*8d40*/  R2UR UR5, R86 ;  /* 0x00000000560572ca */ /* 0x000fe400000e0000 */
[----:B------:R-:W-:Y:S02]  /*8d50*/  R2UR UR4, R87 ;  /* 0x00000000570472ca */ /* 0x000fe400000e0000 */
[----:B------:R-:W-:Y:S02]  /*8d60*/  R2UR UR44, R101 ;  /* 0x00000000652c72ca */ /* 0x000fe400000e0000 */
[----:B------:R-:W-:Y:S02]  /*8d70*/  ISETP.NE.AND P0, PT, R91, 0x2, PT ;  /* 0x000000025b00780c */ /* 0x000fe40003f05270 */
[----:B------:R-:W-:Y:S02]  /*8d80*/  ISETP.NE.AND P1, PT, R0, 0x2, PT ;  /* 0x000000020000780c */ /* 0x000fe40003f25270 */
[----:B------:R-:W-:Y:S01]  /*8d90*/  SEL R3, RZ, 0x1, P0 ;  /* 0x00000001ff037807 */ /* 0x000fe20000000000 */
[----:B------:R-:W-:Y:S01]  /*8da0*/  UISETP.NE.AND UP0, UPT, UR6, URZ, UPT ;  /* 0x000000ff0600728c */ /* 0x000fe2000bf05270 */
[----:B--2---:R-:W-:Y:S01]  /*8db0*/  SEL R2, RZ, 0x1, P1 ;  /* 0x00000001ff027807 */ /* 0x004fe20000800000 */
[----:B------:R-:W-:Y:S01]  /*8dc0*/  UIADD3 UR26, UPT, UPT, UR36, UR5, URZ ;  /* 0x00000005241a7290 */ /* 0x000fe2000fffe0ff */
[----:B------:R-:W-:Y:S01]  /*8dd0*/  LOP3.LUT R94, R94, R3, RZ, 0x3c, !PT ;  /* 0x000000035e5e7212 */ /* 0x000fe200078e3cff */
[----:B------:R-:W-:Y:S01]  /*8de0*/  UIADD3 UR27, UPT, UPT, UR37, UR4, URZ ;  /* 0x00000004251b7290 */ /* 0x000fe2000fffe0ff */
[----:B------:R-:W-:Y:S02]  /*8df0*/  LOP3.LUT R95, R95, R2, RZ, 0x3c, !PT ;  /* 0x000000025f5f7212 */ /* 0x000fe400078e3cff */
[----:B------:R-:W-:Y:S02]  /*8e00*/  SEL R91, R91, RZ, P0 ;  /* 0x000000ff5b5b7207 */ /* 0x000fe40000000000 */
[----:B------:R-:W-:Y:S01]  /*8e10*/  SEL R36, R0, RZ, P1 ;  /* 0x000000ff00247207 */ /* 0x000fe20000800000 */
[----:B------:R-:W-:Y:S06]  /*8e20*/  BRA.U UP0, `(.L_x_138) ;  /* 0xffffffd500807547 */ /* 0x000fec000b83ffff */
[----:B------:R-:W-:-:S13]  /*8e30*/  R2UR UR4, R88 ;  /* 0x00000000580472ca */ /* 0x000fda00000e0000 */
[----:B------:R-:W-:-:S09]  /*8e40*/  UISETP.NE.AND UP0, UPT, UR4, URZ, UPT ;  /* 0x000000ff0400728c */ /* 0x000fd2000bf05270 */
[----:B------:R-:W-:Y:S05]  /*8e50*/  BRA.U !UP0, `(.L_x_139) ;  /* 0x0000000108487547 */ /* 0x000fea000b800000 */
[----:B------:R-:W2:Y:S02]  /*8e60*/  LDCU.64 UR4, c[0x0][0xc90] ;  /* 0x00019200ff0477ac */ /* 0x000ea40008000a00 */
[----:B--2---:R-:W-:-:S04]  /*8e70*/  UISETP.NE.U32.AND UP0, UPT, UR4, URZ, UPT ;  /* 0x000000ff0400728c */ /* 0x004fc8000bf05070 */
[----:B------:R-:W-:-:S09]  /*8e80*/  UISETP.NE.AND.EX UP0, UPT, UR5, URZ, UPT, UP0 ;  /* 0x000000ff0500728c */ /* 0x000fd2000bf05300 */
[----:B------:R-:W-:Y:S05]  /*8e90*/  BRA.U UP0, `(.L_x_140) ;  /* 0x00000001000c7547 */ /* 0x000fea000b800000 */
[----:B------:R-:W-:-:S13]  /*8ea0*/  FSETP.NEU.AND P0, PT, R41, RZ, PT ;  /* 0x000000ff2900720b */ /* 0x000fda0003f0d000 */
[----:B------:R-:W-:Y:S05]  /*8eb0*/  @!P0 EXIT ;  /* 0x000000000000894d */ /* 0x000fea0003800000 */
[----:B------:R-:W-:Y:S05]  /*8ec0*/  BRA `(.L_x_139) ;  /* 0x00000000002c7947 */ /* 0x000fea0003800000 */
.L_x_140:
[----:B------:R-:W-:Y:S01]  /*8ed0*/  ISETP.NE.AND P0, PT, R90, RZ, PT ;  /* 0x000000ff5a00720c */ /* 0x000fe20003f05270 */
[----:B------:R-:W-:-:S12]  /*8ee0*/  BSSY.RECONVERGENT B0, `(.L_x_139) ;  /* 0x0000009000007945 */ /* 0x000fd80003800200 */
[----:B------:R-:W-:Y:S05]  /*8ef0*/  @P0 BRA `(.L_x_141) ;  /* 0x0000000000140947 */ /* 0x000fea0003800000 */
[----:B------:R-:W2:Y:S02]  /*8f00*/  LDCU.64 UR4, c[0x0][0xc88] ;  /* 0x00019100ff0477ac */ /* 0x000ea40008000a00 */
[----:B--2---:R-:W-:-:S04]  /*8f10*/  ISETP.NE.U32.AND P0, PT, RZ, UR4, PT ;  /* 0x00000004ff007c0c */ /* 0x004fc8000bf05070 */
[----:B------:R-:W-:-:S13]  /*8f20*/  ISETP.NE.AND.EX P0, PT, RZ, UR5, PT, P0 ;  /* 0x00000005ff007c0c */ /* 0x000fda000bf05300 */
[----:B------:R-:W-:Y:S05]  /*8f30*/  @!P0 EXIT ;  /* 0x000000000000894d */ /* 0x000fea0003800000 */
[----:B------:R-:W-:Y:S05]  /*8f40*/  BRA `(.L_x_142) ;  /* 0x0000000000087947 */ /* 0x000fea0003800000 */
.L_x_141:
[----:B------:R-:W-:-:S13]  /*8f50*/  FSETP.NEU.AND P0, PT, R41, RZ, PT ;  /* 0x000000ff2900720b */ /* 0x000fda0003f0d000 */
[----:B------:R-:W-:Y:S05]  /*8f60*/  @!P0 EXIT ;  /* 0x000000000000894d */ /* 0x000fea0003800000 */
.L_x_142:
[----:B------:R-:W-:Y:S05]  /*8f70*/  BSYNC.RECONVERGENT B0 ;  /* 0x0000000000007941 */ /* 0x000fea0003800200 */
.L_x_139:
[----:B------:R-:W-:Y:S01]  /*8f80*/  ULEA UR4, UR52, UR47, 0x3 ;  /* 0x0000002f34047291 */ /* 0x000fe2000f8e18ff */
[----:B------:R-:W-:-:S04]  /*8f90*/  DEPBAR.LE SB0, 0x0 ;  /* 0x000080000000791a */ /* 0x000fc80000000000 */
[----:B------:R-:W-:-:S04]  /*8fa0*/  UIADD3 UR4, UPT, UPT, UR4, 0xa8, URZ ;  /* 0x000000a804047890 */ /* 0x000fc8000fffe0ff */
[----:B------:R-:W-:-:S09]  /*8fb0*/  UPRMT UR4, UR55, 0x654, UR4 ;  /* 0x0000065437047896 */ /* 0x000fd20008000004 */
[----:B------:R-:W-:Y:S01]  /*8fc0*/  SYNCS.ARRIVE.TRANS64.RED.A1T0 RZ, [UR4], RZ ;  /* 0x000000ffffff79a7 */ /* 0x000fe20008100404 */
[----:B------:R-:W-:Y:S05]  /*8fd0*/  EXIT ;  /* 0x000000000000794d */ /* 0x000fea0003800000 */
.L_x_25:
[----:B--2---:R2:W3:Y:S02]  /*8fe0*/  SYNCS.PHASECHK.TRANS64.TRYWAIT P0, [R3+URZ+0x120], R2 ;  /* 0x00012002030075a7 */ /* 0x0044e400080011ff */
[----:B---3--:R-:W-:Y:S05]  /*8ff0*/  @!P0 NANOSLEEP.SYNCS 0x989680 ;  /* 0x009896800000895d */ /* 0x008fea0003900000 */
[----:B------:R-:W3:Y:S02]  /*9000*/  @!P0 SYNCS.PHASECHK.TRANS64 P0, [R3+URZ+0x120], R2 ;  /* 0x00012002030085a7 */ /* 0x000ee400080010ff */
[----:B---3--:R-:W-:Y:S05]  /*9010*/  @!P0 BRA `(.L_x_25) ;  /* 0xfffffffc00f08947 */ /* 0x008fea000383ffff */
[----:B------:R-:W-:Y:S05]  /*9020*/  BRA `(.L_x_143) ;  /* 0xffffff8800787947 */ /* 0x000fea000383ffff */
.L_x_28:
[----:B-1----:R-:W-:-:S07]  /*9030*/  MOV R0, UR6 ;  /* 0x0000000600007c02 */ /* 0x002fce0008000f00 */
.L_x_144:
[----:B-1----:R1:W2:Y:S02]  /*9040*/  SYNCS.PHASECHK.TRANS64.TRYWAIT P0, [R0+URZ+0x48], R3 ;  /* 0x00004803000075a7 */ /* 0x0022a400080011ff */
[----:B--2---:R-:W-:Y:S05]  /*9050*/  @!P0 NANOSLEEP.SYNCS 0x989680 ;  /* 0x009896800000895d */ /* 0x004fea0003900000 */
[----:B------:R-:W2:Y:S02]  /*9060*/  @!P0 SYNCS.PHASECHK.TRANS64 P0, [R0+URZ+0x48], R3 ;  /* 0x00004803000085a7 */ /* 0x000ea400080010ff */
[----:B--2---:R-:W-:Y:S05]  /*9070*/  @!P0 BRA `(.L_x_144) ;  /* 0xfffffffc00f08947 */ /* 0x004fea000383ffff */
[----:B------:R-:W-:Y:S05]  /*9080*/  BRA `(.L_x_27) ;  /* 0xffffff8800e87947 */ /* 0x000fea000383ffff */
.L_x_37:
[----:B-1----:R-:W-:-:S07]  /*9090*/  MOV R0, UR7 ;  /* 0x0000000700007c02 */ /* 0x002fce0008000f00 */
.L_x_145:
[----:B-1----:R1:W2:Y:S02]  /*90a0*/  SYNCS.PHASECHK.TRANS64.TRYWAIT P0, [R0+URZ+0x48], R3 ;  /* 0x00004803000075a7 */ /* 0x0022a400080011ff */
[----:B--2---:R-:W-:Y:S05]  /*90b0*/  @!P0 NANOSLEEP.SYNCS 0x989680 ;  /* 0x009896800000895d */ /* 0x004fea0003900000 */
[----:B------:R-:W2:Y:S02]  /*90c0*/  @!P0 SYNCS.PHASECHK.TRANS64 P0, [R0+URZ+0x48], R3 ;  /* 0x00004803000085a7 */ /* 0x000ea400080010ff */
[----:B--2---:R-:W-:Y:S05]  /*90d0*/  @!P0 BRA `(.L_x_145) ;  /* 0xfffffffc00f08947 */ /* 0x004fea000383ffff */
[----:B------:R-:W-:Y:S05]  /*90e0*/  BRA `(.L_x_36) ;  /* 0xffffff9000007947 */ /* 0x000fea000383ffff */
.L_x_44:
[----:B-1----:R1:W4:Y:S02]  /*90f0*/  SYNCS.PHASECHK.TRANS64.TRYWAIT P0, [R3+URZ+0xd0], R0 ;  /* 0x0000d000030075a7 */ /* 0x00232400080011ff */
[----:B----4-:R-:W-:Y:S05]  /*9100*/  @!P0 NANOSLEEP.SYNCS 0x989680 ;  /* 0x009896800000895d */ /* 0x010fea0003900000 */
[----:B------:R-:W4:Y:S02]  /*9110*/  @!P0 SYNCS.PHASECHK.TRANS64 P0, [R3+URZ+0xd0], R0 ;  /* 0x0000d000030085a7 */ /* 0x000f2400080010ff */
[----:B----4-:R-:W-:Y:S05]  /*9120*/  @!P0 BRA `(.L_x_44) ;  /* 0xfffffffc00f08947 */ /* 0x010fea000383ffff */
[----:B------:R-:W-:Y:S05]  /*9130*/  BRA `(.L_x_146) ;  /* 0xffffff9000f87947 */ /* 0x000fea000383ffff */
.L_x_48:
[----:B-1----:R-:W-:-:S07]  /*9140*/  MOV R0, UR4 ;  /* 0x0000000400007c02 */ /* 0x002fce0008000f00 */
.L_x_147:
[----:B-1----:R1:W2:Y:S02]  /*9150*/  SYNCS.PHASECHK.TRANS64.TRYWAIT P0, [R0+URZ], R3 ;  /* 0x00000003000075a7 */ /* 0x0022a400080011ff */
[----:B--2---:R-:W-:Y:S05]  /*9160*/  @!P0 NANOSLEEP.SYNCS 0x989680 ;  /* 0x009896800000895d */ /* 0x004fea0003900000 */
[----:B------:R-:W2:Y:S02]  /*9170*/  @!P0 SYNCS.PHASECHK.TRANS64 P0, [R0+URZ], R3 ;  /* 0x00000003000085a7 */ /* 0x000ea400080010ff */
[----:B--2---:R-:W-:Y:S05]  /*9180*/  @!P0 BRA `(.L_x_147) ;  /* 0xfffffffc00f08947 */ /* 0x004fea000383ffff */
[----:B------:R-:W-:Y:S05]  /*9190*/  BRA `(.L_x_148) ;  /* 0xffffff9800a47947 */ /* 0x000fea000383ffff */
.L_x_49:
[----:B------:R-:W-:-:S07]  /*91a0*/  MOV R0, UR5 ;  /* 0x0000000500007c02 */ /* 0x000fce0008000f00 */
.L_x_149:
[----:B-1----:R1:W2:Y:S02]  /*91b0*/  SYNCS.PHASECHK.TRANS64.TRYWAIT P0, [R0+URZ], R3 ;  /* 0x00000003000075a7 */ /* 0x0022a400080011ff */
[----:B--2---:R-:W-:Y:S05]  /*91c0*/  @!P0 NANOSLEEP.SYNCS 0x989680 ;  /* 0x009896800000895d */ /* 0x004fea0003900000 */
[----:B------:R-:W2:Y:S02]  /*91d0*/  @!P0 SYNCS.PHASECHK.TRANS64 P0, [R0+URZ], R3 ;  /* 0x00000003000085a7 */ /* 0x000ea400080010ff */
[----:B--2---:R-:W-:Y:S05]  /*91e0*/  @!P0 BRA `(.L_x_149) ;  /* 0xfffffffc00f08947 */ /* 0x004fea000383ffff */
[----:B------:R-:W-:Y:S05]  /*91f0*/  BRA `(.L_x_150) ;  /* 0xffffff9800b07947 */ /* 0x000fea000383ffff */
.L_x_50:
[----:B------:R-:W-:-:S07]  /*9200*/  MOV R0, UR5 ;  /* 0x0000000500007c02 */ /* 0x000fce0008000f00 */
.L_x_151:
[----:B-1----:R1:W2:Y:S02]  /*9210*/  SYNCS.PHASECHK.TRANS64.TRYWAIT P0, [R0+URZ], R3 ;  /* 0x00000003000075a7 */ /* 0x0022a400080011ff */
[----:B--2---:R-:W-:Y:S05]  /*9220*/  @!P0 NANOSLEEP.SYNCS 0x989680 ;  /* 0x009896800000895d */ /* 0x004fea0003900000 */
[----:B------:R-:W2:Y:S02]  /*9230*/  @!P0 SYNCS.PHASECHK.TRANS64 P0, [R0+URZ], R3 ;  /* 0x00000003000085a7 */ /* 0x000ea400080010ff */
[----:B--2---:R-:W-:Y:S05]  /*9240*/  @!P0 BRA `(.L_x_151) ;  /* 0xfffffffc00f08947 */ /* 0x004fea000383ffff */
[----:B------:R-:W-:Y:S05]  /*9250*/  BRA `(.L_x_152) ;  /* 0xffffff9800bc7947 */ /* 0x000fea000383ffff */
.L_x_51:
[----:B------:R-:W-:-:S07]  /*9260*/  MOV R0, UR5 ;  /* 0x0000000500007c02 */ /* 0x000fce0008000f00 */
.L_x_153:
[----:B-1----:R1:W2:Y:S02]  /*9270*/  SYNCS.PHASECHK.TRANS64.TRYWAIT P0, [R0+URZ], R3 ;  /* 0x00000003000075a7 */ /* 0x0022a400080011ff */
[----:B--2---:R-:W-:Y:S05]  /*9280*/  @!P0 NANOSLEEP.SYNCS 0x989680 ;  /* 0x009896800000895d */ /* 0x004fea0003900000 */
[----:B------:R-:W2:Y:S02]  /*9290*/  @!P0 SYNCS.PHASECHK.TRANS64 P0, [R0+URZ], R3 ;  /* 0x00000003000085a7 */ /* 0x000ea400080010ff */
[----:B--2---:R-:W-:Y:S05]  /*92a0*/  @!P0 BRA `(.L_x_153) ;  /* 0xfffffffc00f08947 */ /* 0x004fea000383ffff */
[----:B------:R-:W-:Y:S05]  /*92b0*/  BRA `(.L_x_154) ;  /* 0xffffff9800c87947 */ /* 0x000fea000383ffff */
.L_x_52:
[----:B------:R-:W-:-:S07]  /*92c0*/  MOV R0, UR5 ;  /* 0x0000000500007c02 */ /* 0x000fce0008000f00 */
.L_x_155:
[----:B-1----:R1:W2:Y:S02]  /*92d0*/  SYNCS.PHASECHK.TRANS64.TRYWAIT P0, [R0+URZ], R3 ;  /* 0x00000003000075a7 */ /* 0x0022a400080011ff */
[----:B--2---:R-:W-:Y:S05]  /*92e0*/  @!P0 NANOSLEEP.SYNCS 0x989680 ;  /* 0x009896800000895d */ /* 0x004fea0003900000 */
[----:B------:R-:W2:Y:S02]  /*92f0*/  @!P0 SYNCS.PHASECHK.TRANS64 P0, [R0+URZ], R3 ;  /* 0x00000003000085a7 */ /* 0x000ea400080010ff */
[----:B--2---:R-:W-:Y:S05]  /*9300*/  @!P0 BRA `(.L_x_155) ;  /* 0xfffffffc00f08947 */ /* 0x004fea000383ffff */
[----:B------:R-:W-:Y:S05]  /*9310*/  BRA `(.L_x_156) ;  /* 0xffffff9800d47947 */ /* 0x000fea000383ffff */
.L_x_53:
[----:B------:R-:W-:-:S07]  /*9320*/  MOV R0, UR5 ;  /* 0x0000000500007c02 */ /* 0x000fce0008000f00 */
.L_x_157:
[----:B-1----:R1:W2:Y:S02]  /*9330*/  SYNCS.PHASECHK.TRANS64.TRYWAIT P0, [R0+URZ], R3 ;  /* 0x00000003000075a7 */ /* 0x0022a400080011ff */
[----:B--2---:R-:W-:Y:S05]  /*9340*/  @!P0 NANOSLEEP.SYNCS 0x989680 ;  /* 0x009896800000895d */ /* 0x004fea0003900000 */
[----:B------:R-:W2:Y:S02]  /*9350*/  @!P0 SYNCS.PHASECHK.TRANS64 P0, [R0+URZ], R3 ;  /* 0x00000003000085a7 */ /* 0x000ea400080010ff */
[----:B--2---:R-:W-:Y:S05]  /*9360*/  @!P0 BRA `(.L_x_157) ;  /* 0xfffffffc00f08947 */ /* 0x004fea000383ffff */
[----:B------:R-:W-:Y:S05]  /*9370*/  BRA `(.L_x_158) ;  /* 0xffffff9800e07947 */ /* 0x000fea000383ffff */
.L_x_54:
[----:B------:R-:W-:-:S07]  /*9380*/  MOV R0, UR5 ;  /* 0x0000000500007c02 */ /* 0x000fce0008000f00 */
.L_x_159:
[----:B-1----:R1:W2:Y:S02]  /*9390*/  SYNCS.PHASECHK.TRANS64.TRYWAIT P0, [R0+URZ], R3 ;  /* 0x00000003000075a7 */ /* 0x0022a400080011ff */
[----:B--2---:R-:W-:Y:S05]  /*93a0*/  @!P0 NANOSLEEP.SYNCS 0x989680 ;  /* 0x009896800000895d */ /* 0x004fea0003900000 */
[----:B------:R-:W2:Y:S02]  /*93b0*/  @!P0 SYNCS.PHASECHK.TRANS64 P0, [R0+URZ], R3 ;  /* 0x00000003000085a7 */ /* 0x000ea400080010ff */
[----:B--2---:R-:W-:Y:S05]  /*93c0*/  @!P0 BRA `(.L_x_159) ;  /* 0xfffffffc00f08947 */ /* 0x004fea000383ffff */
[----:B------:R-:W-:Y:S05]  /*93d0*/  BRA `(.L_x_160) ;  /* 0xffffff9800ec7947 */ /* 0x000fea000383ffff */
.L_x_55:
[----:B------:R-:W-:-:S07]  /*93e0*/  MOV R0, UR5 ;  /* 0x0000000500007c02 */ /* 0x000fce0008000f00 */
.L_x_161:
[----:B-1----:R1:W2:Y:S02]  /*93f0*/  SYNCS.PHASECHK.TRANS64.TRYWAIT P0, [R0+URZ], R3 ;  /* 0x00000003000075a7 */ /* 0x0022a400080011ff */
[----:B--2---:R-:W-:Y:S05]  /*9400*/  @!P0 NANOSLEEP.SYNCS 0x989680 ;  /* 0x009896800000895d */ /* 0x004fea0003900000 */
[----:B------:R-:W2:Y:S02]  /*9410*/  @!P0 SYNCS.PHASECHK.TRANS64 P0, [R0+URZ], R3 ;  /* 0x00000003000085a7 */ /* 0x000ea400080010ff */
[----:B--2---:R-:W-:Y:S05]  /*9420*/  @!P0 BRA `(.L_x_161) ;  /* 0xfffffffc00f08947 */ /* 0x004fea000383ffff */
[----:B------:R-:W-:Y:S05]  /*9430*/  BRA `(.L_x_162) ;  /* 0xffffff9800f87947 */ /* 0x000fea000383ffff */
.L_x_58:
[----:B-1----:R1:W2:Y:S02]  /*9440*/  SYNCS.PHASECHK.TRANS64.TRYWAIT P0, [R0+URZ+0x110], R5 ;  /* 0x00011005000075a7 */ /* 0x0022a400080011ff */
[----:B--2---:R-:W-:Y:S05]  /*9450*/  @!P0 NANOSLEEP.SYNCS 0x989680 ;  /* 0x009896800000895d */ /* 0x004fea0003900000 */
[----:B------:R-:W2:Y:S02]  /*9460*/  @!P0 SYNCS.PHASECHK.TRANS64 P0, [R0+URZ+0x110], R5 ;  /* 0x00011005000085a7 */ /* 0x000ea400080010ff */
[----:B--2---:R-:W-:Y:S05]  /*9470*/  @!P0 BRA `(.L_x_58) ;  /* 0xfffffffc00f08947 */ /* 0x004fea000383ffff */
[----:B------:R-:W-:Y:S05]  /*9480*/  BRA `(.L_x_163) ;  /* 0xffffff9c00547947 */ /* 0x000fea000383ffff */
.L_x_59:
[----:B------:R-:W-:-:S07]  /*9490*/  MOV R0, UR4 ;  /* 0x0000000400007c02 */ /* 0x000fce0008000f00 */
.L_x_164:
[----:B-1----:R1:W2:Y:S02]  /*94a0*/  SYNCS.PHASECHK.TRANS64.TRYWAIT P0, [R0+URZ+0xe0], R7 ;  /* 0x0000e007000075a7 */ /* 0x0022a400080011ff */
[----:B--2---:R-:W-:Y:S05]  /*94b0*/  @!P0 NANOSLEEP.SYNCS 0x989680 ;  /* 0x009896800000895d */ /* 0x004fea0003900000 */
[----:B------:R-:W2:Y:S02]  /*94c0*/  @!P0 SYNCS.PHASECHK.TRANS64 P0, [R0+URZ+0xe0], R7 ;  /* 0x0000e007000085a7 */ /* 0x000ea400080010ff */
[----:B--2---:R-:W-:Y:S05]  /*94d0*/  @!P0 BRA `(.L_x_164) ;  /* 0xfffffffc00f08947 */ /* 0x004fea000383ffff */
[----:B------:R-:W-:Y:S05]  /*94e0*/  BRA `(.L_x_165) ;  /* 0xffffff9c00647947 */ /* 0x000fea000383ffff */
.L_x_60:
[----:B-1----:R1:W2:Y:S02]  /*94f0*/  SYNCS.PHASECHK.TRANS64.TRYWAIT P1, [R0+URZ+0xd0], R5 ;  /* 0x0000d005000075a7 */ /* 0x0022a400080211ff */
[----:B--2---:R-:W-:Y:S05]  /*9500*/  @!P1 NANOSLEEP.SYNCS 0x989680 ;  /* 0x009896800000995d */ /* 0x004fea0003900000 */
[----:B------:R-:W2:Y:S02]  /*9510*/  @!P1 SYNCS.PHASECHK.TRANS64 P1, [R0+URZ+0xd0], R5 ;  /* 0x0000d005000095a7 */ /* 0x000ea400080210ff */
[----:B--2---:R-:W-:Y:S05]  /*9520*/  @!P1 BRA `(.L_x_60) ;  /* 0xfffffffc00f09947 */ /* 0x004fea000383ffff */
[----:B------:R-:W-:Y:S05]  /*9530*/  BRA `(.L_x_166) ;  /* 0xffffff9c00947947 */ /* 0x000fea000383ffff */
.L_x_63:
[----:B------:R-:W-:-:S07]  /*9540*/  MOV R0, UR4 ;  /* 0x0000000400007c02 */ /* 0x000fce0008000f00 */
.L_x_167:
[----:B-1----:R1:W2:Y:S02]  /*9550*/  SYNCS.PHASECHK.TRANS64.TRYWAIT P0, [R0+URZ+0xe0], R3 ;  /* 0x0000e003000075a7 */ /* 0x0022a400080011ff */
[----:B--2---:R-:W-:Y:S05]  /*9560*/  @!P0 NANOSLEEP.SYNCS 0x989680 ;  /* 0x009896800000895d */ /* 0x004fea0003900000 */
[----:B------:R-:W2:Y:S02]  /*9570*/  @!P0 SYNCS.PHASECHK.TRANS64 P0, [R0+URZ+0xe0], R3 ;  /* 0x0000e003000085a7 */ /* 0x000ea400080010ff */
[----:B--2---:R-:W-:Y:S05]  /*9580*/  @!P0 BRA `(.L_x_167) ;  /* 0xfffffffc00f08947 */ /* 0x004fea000383ffff */
[----:B------:R-:W-:Y:S05]  /*9590*/  BRA `(.L_x_62) ;  /* 0xffffff9c00e87947 */ /* 0x000fea000383ffff */
.L_x_72:
[----:B-1----:R-:W-:-:S04]  /*95a0*/  MOV R5, UR5 ;  /* 0x0000000500057c02 */ /* 0x002fc80008000f00 */
[----:B------:R1:W2:Y:S03]  /*95b0*/  SYNCS.PHASECHK.TRANS64.TRYWAIT P0, [R5+URZ+0x8], R6 ;  /* 0x00000806050075a7 */ /* 0x0002a600080011ff */
[----:B--2---:R-:W-:Y:S05]  /*95c0*/  @!P0 NANOSLEEP.SYNCS 0x989680 ;  /* 0x009896800000895d */ /* 0x004fea0003900000 */
[----:B------:R-:W2:Y:S02]  /*95d0*/  @!P0 SYNCS.PHASECHK.TRANS64 P0, [R5+URZ+0x8], R6 ;  /* 0x00000806050085a7 */ /* 0x000ea400080010ff */
[----:B--2---:R-:W-:Y:S05]  /*95e0*/  @!P0 BRA `(.L_x_72) ;  /* 0xfffffffc00ec8947 */ /* 0x004fea000383ffff */
[----:B------:R-:W-:Y:S05]  /*95f0*/  BRA `(.L_x_71) ;  /* 0xffffffa0009c7947 */ /* 0x000fea000383ffff */
.L_x_74:
[----:B------:R-:W-:Y:S01]  /*9600*/  BSSY B0, `(.L_x_168) ;  /* 0x0000006000007945 */ /* 0x000fe20003800000 */
[----:B------:R-:W-:-:S07]  /*9610*/  MOV R15, 0xffffffff ;  /* 0xffffffff000f7802 */ /* 0x000fce0000000f00 */
[----:B-1---5:R-:W-:Y:S05]  /*9620*/  WARPSYNC.COLLECTIVE R15, `(.L_x_169) ;  /* 0x000000000f0c7348 */ /* 0x022fea0003c00000 */
[----:B------:R-:W-:Y:S02]  /*9630*/  ELECT P6, UR79, PT ;  /* 0x00000000004f782f */ /* 0x000fe400038c0000 */
[----:B------:R-:W-:Y:S01]  /*9640*/  MOV R14, UR79 ;  /* 0x0000004f000e7c02 */ /* 0x000fe20008000f00 */
[----:B-1---5:R-:W-:Y:S10]  /*9650*/  ENDCOLLECTIVE ;  /* 0x000000000000791b */ /* 0x022ff40003800000 */
.L_x_169:
[----:B------:R-:W-:Y:S05]  /*9660*/  BSYNC B0 ;  /* 0x0000000000007941 */ /* 0x000fea0003800000 */
.L_x_168:
[----:B------:R-:W-:Y:S01]  /*9670*/  PLOP3.LUT P0, PT, P6, PT, PT, 0x80, 0x8 ;  /* 0x000000000008781c */ /* 0x000fe2000370f070 */
[----:B------:R-:W-:-:S12]  /*9680*/  BRA `(.L_x_170) ;  /* 0xffffffa000c87947 */ /* 0x000fd8000383ffff */
.L_x_76:
[----:B-1----:R-:W-:-:S04]  /*9690*/  MOV R3, UR5 ;  /* 0x0000000500037c02 */ /* 0x002fc80008000f00 */
[----:B------:R1:W2:Y:S03]  /*96a0*/  SYNCS.PHASECHK.TRANS64.TRYWAIT P0, [R3+URZ+0x8], R4 ;  /* 0x00000804030075a7 */ /* 0x0002a600080011ff */
[----:B--2---:R-:W-:Y:S05]  /*96b0*/  @!P0 NANOSLEEP.SYNCS 0x989680 ;  /* 0x009896800000895d */ /* 0x004fea0003900000 */
[----:B------:R-:W2:Y:S02]  /*96c0*/  @!P0 SYNCS.PHASECHK.TRANS64 P0, [R3+URZ+0x8], R4 ;  /* 0x00000804030085a7 */ /* 0x000ea400080010ff */
[----:B--2---:R-:W-:Y:S05]  /*96d0*/  @!P0 BRA `(.L_x_76) ;  /* 0xfffffffc00ec8947 */ /* 0x004fea000383ffff */
[----:B------:R-:W-:Y:S05]  /*96e0*/  BRA `(.L_x_75) ;  /* 0xffffffa000cc7947 */ /* 0x000fea000383ffff */
.L_x_77:
[----:B-1----:R1:W2:Y:S02]  /*96f0*/  SYNCS.PHASECHK.TRANS64.TRYWAIT P0, [R2+URZ+0xd0], R5 ;  /* 0x0000d005020075a7 */ /* 0x0022a400080011ff */
[----:B--2---:R-:W-:Y:S05]  /*9700*/  @!P0 NANOSLEEP.SYNCS 0x989680 ;  /* 0x009896800000895d */ /* 0x004fea0003900000 */
[----:B------:R-:W2:Y:S02]  /*9710*/  @!P0 SYNCS.PHASECHK.TRANS64 P0, [R2+URZ+0xd0], R5 ;  /* 0x0000d005020085a7 */ /* 0x000ea400080010ff */
[----:B--2---:R-:W-:Y:S05]  /*9720*/  @!P0 BRA `(.L_x_77) ;  /* 0xfffffffc00f08947 */ /* 0x004fea000383ffff */
[----:B------:R-:W-:Y:S05]  /*9730*/  BRA `(.L_x_171) ;  /* 0xffffffa8000c7947 */ /* 0x000fea000383ffff */
.L_x_81:
[----:B------:R-:W-:-:S07]  /*9740*/  MOV R0, UR57 ;  /* 0x0000003900007c02 */ /* 0x000fce0008000f00 */
.L_x_172:
[----:B-1----:R1:W2:Y:S02]  /*9750*/  SYNCS.PHASECHK.TRANS64.TRYWAIT P0, [R0+URZ+0x100], R5 ;  /* 0x00010005000075a7 */ /* 0x0022a400080011ff */
[----:B--2---:R-:W-:Y:S05]  /*9760*/  @!P0 NANOSLEEP.SYNCS 0x989680 ;  /* 0x009896800000895d */ /* 0x004fea0003900000 */
[----:B------:R-:W2:Y:S02]  /*9770*/  @!P0 SYNCS.PHASECHK.TRANS64 P0, [R0+URZ+0x100], R5 ;  /* 0x00010005000085a7 */ /* 0x000ea400080010ff */
[----:B--2---:R-:W-:Y:S05]  /*9780*/  @!P0 BRA `(.L_x_172) ;  /* 0xfffffffc00f08947 */ /* 0x004fea000383ffff */
[----:B------:R-:W-:Y:S05]  /*9790*/  BRA `(.L_x_173) ;  /* 0xffffffac00a47947 */ /* 0x000fea000383ffff */
.L_x_84:
[----:B------:R-:W-:Y:S07]  /*97a0*/  MOV R0, UR7 ;  /* 0x0000000700007c02 */ /* 0x000fee0008000f00 */
.L_x_174:
[----:B-1----:R1:W2:Y:S02]  /*97b0*/  SYNCS.PHASECHK.TRANS64.TRYWAIT P0, [R0+URZ], R5 ;  /* 0x00000005000075a7 */ /* 0x0022a400080011ff */
[----:B--2---:R-:W-:Y:S05]  /*97c0*/  @!P0 NANOSLEEP.SYNCS 0x989680 ;  /* 0x009896800000895d */ /* 0x004fea0003900000 */
[----:B------:R-:W2:Y:S02]  /*97d0*/  @!P0 SYNCS.PHASECHK.TRANS64 P0, [R0+URZ], R5 ;  /* 0x00000005000085a7 */ /* 0x000ea400080010ff */
[----:B--2---:R-:W-:Y:S05]  /*97e0*/  @!P0 BRA `(.L_x_174) ;  /* 0xfffffffc00f08947 */ /* 0x004fea000383ffff */
[----:B------:R-:W-:Y:S05]  /*97f0*/  BRA `(.L_x_83) ;  /* 0xffffffb000047947 */ /* 0x000fea000383ffff */
.L_x_88:
[----:B-1----:R-:W-:-:S07]  /*9800*/  MOV R0, UR4 ;  /* 0x0000000400007c02 */ /* 0x002fce0008000f00 */
.L_x_175:
[----:B-1----:R1:W2:Y:S02]  /*9810*/  SYNCS.PHASECHK.TRANS64.TRYWAIT P0, [R0+URZ], R3 ;  /* 0x00000003000075a7 */ /* 0x0022a400080011ff */
[----:B--2---:R-:W-:Y:S05]  /*9820*/  @!P0 NANOSLEEP.SYNCS 0x989680 ;  /* 0x009896800000895d */ /* 0x004fea0003900000 */
[----:B------:R-:W2:Y:S02]  /*9830*/  @!P0 SYNCS.PHASECHK.TRANS64 P0, [R0+URZ], R3 ;  /* 0x00000003000085a7 */ /* 0x000ea400080010ff */
[----:B--2---:R-:W-:Y:S05]  /*9840*/  @!P0 BRA `(.L_x_175) ;  /* 0xfffffffc00f08947 */ /* 0x004fea000383ffff */
[----:B------:R-:W-:Y:S05]  /*9850*/  BRA `(.L_x_176) ;  /* 0xffffffb4001c7947 */ /* 0x000fea000383ffff */
.L_x_91:
[----:B------:R-:W-:-:S07]  /*9860*/  MOV R0, UR31 ;  /* 0x0000001f00007c02 */ /* 0x000fce0008000f00 */
.L_x_177:
[----:B-1----:R1:W2:Y:S02]  /*9870*/  SYNCS.PHASECHK.TRANS64.TRYWAIT P1, [R0+URZ+0x130], R3 ;  /* 0x00013003000075a7 */ /* 0x0022a400080211ff */
[----:B--2---:R-:W-:Y:S05]  /*9880*/  @!P1 NANOSLEEP.SYNCS 0x989680 ;  /* 0x009896800000995d */ /* 0x004fea0003900000 */
[----:B------:R-:W2:Y:S02]  /*9890*/  @!P1 SYNCS.PHASECHK.TRANS64 P1, [R0+URZ+0x130], R3 ;  /* 0x00013003000095a7 */ /* 0x000ea400080210ff */
[----:B--2---:R-:W-:Y:S05]  /*98a0*/  @!P1 BRA `(.L_x_177) ;  /* 0xfffffffc00f09947 */ /* 0x004fea000383ffff */
[----:B------:R-:W-:Y:S05]  /*98b0*/  BRA `(.L_x_178) ;  /* 0xffffffb400687947 */ /* 0x000fea000383ffff */
.L_x_96:
[----:B--2---:R2:W3:Y:S02]  /*98c0*/  SYNCS.PHASECHK.TRANS64.TRYWAIT P0, [R8+URZ+0xd0], R5 ;  /* 0x0000d005080075a7 */ /* 0x0044e400080011ff */
[----:B---3--:R-:W-:Y:S05]  /*98d0*/  @!P0 NANOSLEEP.SYNCS 0x989680 ;  /* 0x009896800000895d */ /* 0x008fea0003900000 */
[----:B------:R-:W3:Y:S02]  /*98e0*/  @!P0 SYNCS.PHASECHK.TRANS64 P0, [R8+URZ+0xd0], R5 ;  /* 0x0000d005080085a7 */ /* 0x000ee400080010ff */
[----:B---3--:R-:W-:Y:S05]  /*98f0*/  @!P0 BRA `(.L_x_96) ;  /* 0xfffffffc00f08947 */ /* 0x008fea000383ffff */
[----:B------:R-:W-:Y:S05]  /*9900*/  BRA `(.L_x_179) ;  /* 0xffffffb800907947 */ /* 0x000fea000383ffff */
.L_x_99:
[----:B------:R-:W-:Y:S07]  /*9910*/  MOV R0, UR24 ;  /* 0x0000001800007c02 */ /* 0x000fee0008000f00 */
.L_x_180:
[----:B--2---:R2:W3:Y:S02]  /*9920*/  SYNCS.PHASECHK.TRANS64.TRYWAIT P1, [R0+URZ+0xc8], R5 ;  /* 0x0000c805000075a7 */ /* 0x0044e400080211ff */
[----:B---3--:R-:W-:Y:S05]  /*9930*/  @!P1 NANOSLEEP.SYNCS 0x989680 ;  /* 0x009896800000995d */ /* 0x008fea0003900000 */
[----:B------:R-:W3:Y:S02]  /*9940*/  @!P1 SYNCS.PHASECHK.TRANS64 P1, [R0+URZ+0xc8], R5 ;  /* 0x0000c805000095a7 */ /* 0x000ee400080210ff */
[----:B---3--:R-:W-:Y:S05]  /*9950*/  @!P1 BRA `(.L_x_180) ;  /* 0xfffffffc00f09947 */ /* 0x008fea000383ffff */
[----:B------:R-:W-:Y:S05]  /*9960*/  BRA `(.L_x_98) ;  /* 0xffffffc000087947 */ /* 0x000fea000383ffff */
.L_x_102:
[----:B------:R-:W-:Y:S07]  /*9970*/  MOV R0, UR4 ;  /* 0x0000000400007c02 */ /* 0x000fee0008000f00 */
.L_x_181:
[----:B--2---:R2:W3:Y:S02]  /*9980*/  SYNCS.PHASECHK.TRANS64.TRYWAIT P0, [R0+URZ+0xa8], R5 ;  /* 0x0000a805000075a7 */ /* 0x0044e400080011ff */
[----:B---3--:R-:W-:Y:S05]  /*9990*/  @!P0 NANOSLEEP.SYNCS 0x989680 ;  /* 0x009896800000895d */ /* 0x008fea0003900000 */
[----:B------:R-:W3:Y:S02]  /*99a0*/  @!P0 SYNCS.PHASECHK.TRANS64 P0, [R0+URZ+0xa8], R5 ;  /* 0x0000a805000085a7 */ /* 0x000ee400080010ff */
[----:B---3--:R-:W-:Y:S05]  /*99b0*/  @!P0 BRA `(.L_x_181) ;  /* 0xfffffffc00f08947 */ /* 0x008fea000383ffff */
[----:B------:R-:W-:Y:S05]  /*99c0*/  BRA `(.L_x_182) ;  /* 0xffffffc000647947 */ /* 0x000fea000383ffff */
.L_x_103:
[----:B------:R-:W-:Y:S07]  /*99d0*/  MOV R5, UR5 ;  /* 0x0000000500057c02 */ /* 0x000fee0008000f00 */
.L_x_183:
[----:B--2---:R2:W3:Y:S02]  /*99e0*/  SYNCS.PHASECHK.TRANS64.TRYWAIT P0, [R5+URZ+0xa8], R0 ;  /* 0x0000a800050075a7 */ /* 0x0044e400080011ff */
[----:B---3--:R-:W-:Y:S05]  /*99f0*/  @!P0 NANOSLEEP.SYNCS 0x989680 ;  /* 0x009896800000895d */ /* 0x008fea0003900000 */
[----:B------:R-:W3:Y:S02]  /*9a00*/  @!P0 SYNCS.PHASECHK.TRANS64 P0, [R5+URZ+0xa8], R0 ;  /* 0x0000a800050085a7 */ /* 0x000ee400080010ff */
[----:B---3--:R-:W-:Y:S05]  /*9a10*/  @!P0 BRA `(.L_x_183) ;  /* 0xfffffffc00f08947 */ /* 0x008fea000383ffff */
[----:B------:R-:W-:Y:S05]  /*9a20*/  BRA `(.L_x_184) ;  /* 0xffffffc000cc7947 */ /* 0x000fea000383ffff */
.L_x_105:
[----:B------:R-:W-:-:S07]  /*9a30*/  MOV R0, UR4 ;  /* 0x0000000400007c02 */ /* 0x000fce0008000f00 */
.L_x_185:
[----:B--2---:R2:W3:Y:S02]  /*9a40*/  SYNCS.PHASECHK.TRANS64.TRYWAIT P0, [R0+URZ], R3 ;  /* 0x00000003000075a7 */ /* 0x0044e400080011ff */
[----:B---3--:R-:W-:Y:S05]  /*9a50*/  @!P0 NANOSLEEP.SYNCS 0x989680 ;  /* 0x009896800000895d */ /* 0x008fea0003900000 */
[----:B------:R-:W3:Y:S02]  /*9a60*/  @!P0 SYNCS.PHASECHK.TRANS64 P0, [R0+URZ], R3 ;  /* 0x00000003000085a7 */ /* 0x000ee400080010ff */
[----:B---3--:R-:W-:Y:S05]  /*9a70*/  @!P0 BRA `(.L_x_185) ;  /* 0xfffffffc00f08947 */ /* 0x008fea000383ffff */
[----:B------:R-:W-:Y:S05]  /*9a80*/  BRA `(.L_x_186) ;  /* 0xffffffc400607947 */ /* 0x000fea000383ffff */
.L_x_106:
[----:B------:R-:W-:-:S07]  /*9a90*/  MOV R0, UR5 ;  /* 0x0000000500007c02 */ /* 0x000fce0008000f00 */
.L_x_187:
[----:B--2---:R2:W3:Y:S02]  /*9aa0*/  SYNCS.PHASECHK.TRANS64.TRYWAIT P0, [R0+URZ], R3 ;  /* 0x00000003000075a7 */ /* 0x0044e400080011ff */
[----:B---3--:R-:W-:Y:S05]  /*9ab0*/  @!P0 NANOSLEEP.SYNCS 0x989680 ;  /* 0x009896800000895d */ /* 0x008fea0003900000 */
[----:B------:R-:W3:Y:S02]  /*9ac0*/  @!P0 SYNCS.PHASECHK.TRANS64 P0, [R0+URZ], R3 ;  /* 0x00000003000085a7 */ /* 0x000ee400080010ff */
[----:B---3--:R-:W-:Y:S05]  /*9ad0*/  @!P0 BRA `(.L_x_187) ;  /* 0xfffffffc00f08947 */ /* 0x008fea000383ffff */
[----:B------:R-:W-:Y:S05]  /*9ae0*/  BRA `(.L_x_188) ;  /* 0xffffffc4006c7947 */ /* 0x000fea000383ffff */
.L_x_108:
[----:B-1----:R1:W2:Y:S02]  /*9af0*/  SYNCS.PHASECHK.TRANS64.TRYWAIT P0, [R0+URZ+0xd0], R3 ;  /* 0x0000d003000075a7 */ /* 0x0022a400080011ff */
[----:B--2---:R-:W-:Y:S05]  /*9b00*/  @!P0 NANOSLEEP.SYNCS 0x989680 ;  /* 0x009896800000895d */ /* 0x004fea0003900000 */
[----:B------:R-:W2:Y:S02]  /*9b10*/  @!P0 SYNCS.PHASECHK.TRANS64 P0, [R0+URZ+0xd0], R3 ;  /* 0x0000d003000085a7 */ /* 0x000ea400080010ff */
[----:B--2---:R-:W-:Y:S05]  /*9b20*/  @!P0 BRA `(.L_x_108) ;  /* 0xfffffffc00f08947 */ /* 0x004fea000383ffff */
[----:B------:R-:W-:Y:S05]  /*9b30*/  BRA `(.L_x_189) ;  /* 0xffffffc800507947 */ /* 0x000fea000383ffff */
.L_x_118:
[----:B-1----:R1:W3:Y:S02]  /*9b40*/  SYNCS.PHASECHK.TRANS64.TRYWAIT P1, [R0+URZ+0x90], R3 ;  /* 0x00009003000075a7 */ /* 0x0022e400080211ff */
[----:B---3--:R-:W-:Y:S05]  /*9b50*/  @!P1 NANOSLEEP.SYNCS 0x989680 ;  /* 0x009896800000995d */ /* 0x008fea0003900000 */
[----:B------:R-:W3:Y:S02]  /*9b60*/  @!P1 SYNCS.PHASECHK.TRANS64 P1, [R0+URZ+0x90], R3 ;  /* 0x00009003000095a7 */ /* 0x000ee400080210ff */
[----:B---3--:R-:W-:Y:S05]  /*9b70*/  @!P1 BRA `(.L_x_118) ;  /* 0xfffffffc00f09947 */ /* 0x008fea000383ffff */
[----:B------:R-:W-:Y:S05]  /*9b80*/  BRA `(.L_x_117) ;  /* 0xffffffd400f07947 */ /* 0x000fea000383ffff */
.L_x_120:
[----:B-1----:R1:W4:Y:S02]  /*9b90*/  SYNCS.PHASECHK.TRANS64.TRYWAIT P0, [R89+URZ+0xf0], R2 ;  /* 0x0000f002590075a7 */ /* 0x00232400080011ff */
[----:B----4-:R-:W-:Y:S05]  /*9ba0*/  @!P0 NANOSLEEP.SYNCS 0x989680 ;  /* 0x009896800000895d */ /* 0x010fea0003900000 */
[----:B------:R-:W4:Y:S02]  /*9bb0*/  @!P0 SYNCS.PHASECHK.TRANS64 P0, [R89+URZ+0xf0], R2 ;  /* 0x0000f002590085a7 */ /* 0x000f2400080010ff */
[----:B----4-:R-:W-:Y:S05]  /*9bc0*/  @!P0 BRA `(.L_x_120) ;  /* 0xfffffffc00f08947 */ /* 0x010fea000383ffff */
[----:B------:R-:W-:Y:S05]  /*9bd0*/  BRA `(.L_x_119) ;  /* 0xffffffd800287947 */ /* 0x000fea000383ffff */
.L_x_131:
[----:B--2---:R2:W4:Y:S02]  /*9be0*/  SYNCS.PHASECHK.TRANS64.TRYWAIT P0, [R2+URZ+0x90], R111 ;  /* 0x0000906f020075a7 */ /* 0x00452400080011ff */
[----:B----4-:R-:W-:Y:S05]  /*9bf0*/  @!P0 NANOSLEEP.SYNCS 0x989680 ;  /* 0x009896800000895d */ /* 0x010fea0003900000 */
[----:B------:R-:W4:Y:S02]  /*9c00*/  @!P0 SYNCS.PHASECHK.TRANS64 P0, [R2+URZ+0x90], R111 ;  /* 0x0000906f020085a7 */ /* 0x000f2400080010ff */
[----:B----4-:R-:W-:Y:S05]  /*9c10*/  @!P0 BRA `(.L_x_131) ;  /* 0xfffffffc00f08947 */ /* 0x010fea000383ffff */
[----:B------:R-:W-:Y:S05]  /*9c20*/  BRA `(.L_x_130) ;  /* 0xffffffe400187947 */ /* 0x000fea000383ffff */
        .weak           $__internal_0_$__cuda_sm10x_tcgen05_guardrail_trap_col_being_dealloced_not_returned_by_alloc
        .type           $__internal_0_$__cuda_sm10x_tcgen05_guardrail_trap_col_being_dealloced_not_returned_by_alloc,@function
        .size           $__internal_0_$__cuda_sm10x_tcgen05_guardrail_trap_col_being_dealloced_not_returned_by_alloc,($__internal_1_$__cuda_sm10x_tcgen05_guardrail_trap_phase_invalid_during_alloc - $__internal_0_$__cuda_sm10x_tcgen05_guardrail_trap_col_being_dealloced_not_returned_by_alloc)
$__internal_0_$__cuda_sm10x_tcgen05_guardrail_trap_col_being_dealloced_not_returned_by_alloc:
[----:B------:R-:W-:Y:S05]  /*9c30*/  BPT.TRAP 0x1 ;  /* 0x000000040000795c */ /* 0x000fea0000300000 */
[----:B------:R-:W-:-:S04]  /*9c40*/  HFMA2 R3, -RZ, RZ, 0, 0 ;  /* 0x00000000ff037431 */ /* 0x000fc800000001ff */
[----:B------:R-:W-:Y:S05]  /*9c50*/  RET.REL.NODEC R2 `(_ZN7cutlass13device_kernelINS_4gemm6kernel13GemmUniversalIN4cute5tupleIJiiiiEEENS1_10collective13CollectiveMmaINS1_46MainloopSm100TmaUmmaWarpSpecializedBlockScaledILi9ELi2ELi2ENS5_IJNS4_1CILi2EEENSA_ILi1EEESC_EEEEENS5_IJNSA_ILi256EEENSA_ILi64EEENSA_ILi128EEEEEENS5_IJNS_12float_e4m3_tENS_13float_ue8m0_tEEEENS5_IJNS5_IJlSC_lEEENS4_6LayoutINS5_IJNS5_IJNS5_IJNSA_ILi32EEENSA_ILi4EEEEEEiEEESR_NS5_IJSC_iEEEEEENS5_IJNS5_IJNS5_IJNSA_ILi16EEESP_EEEiEEENS5_IJNS5_IJNSA_ILi0EEESC_EEENSA_ILi512EEEEEENS5_IJSX_iEEEEEEEEEEESL_S14_NS4_8TiledMMAINS4_8MMA_AtomIJNS4_27SM100_MMA_MXF8F6F4_2x1SM_SSISJ_SJ_fSK_Li256ELi64ELNS4_4UMMA5MajorE0ELS19_0ELNS18_7ScaleInE0ELS1A_0EEEEEENSN_INS5_IJSC_SC_SC_EEENS5_IJSX_SX_SX_EEEEENS5_IJNS4_10UnderscoreES1G_S1G_EEEEENS5_IJNS4_18SM100_TMA_2SM_LOADES1J_EEENS5_IJNS4_14ComposedLayoutINS4_7SwizzleILi3ELi4ELi3EEENS4_18smem_ptr_flag_bitsILi8EEENSN_INS5_IJNSA_ILi8EEESH_EEENS5_IJSH_SC_EEEEEEENSN_INS5_IJNS5_IJNS5_IJSQ_SC_EEENS5_IJSO_SC_EEEEEESC_NS5_IJSP_SC_EEEEEENS5_IJNS5_IJNS5_IJSV_SZ_EEESY_EEESX_NS5_IJSC_SZ_EEEEEEEEEEEvNS4_8identityENS5_IJS1J_NS4_28SM100_TMA_2SM_LOAD_MULTICASTEEEES25_vS26_EENS_8epilogue10collective18CollectiveEpilogueINS2A_23Sm100TmaWarpSpecializedILi3ELi2ELi32ELb1ELb0EEEJNS5_IJSH_SG_SH_EEENS5_IJNSN_ISH_SC_EENSN_ISO_SC_EEEEENS_10bfloat16_tESM_S2J_SM_NS2A_6fusion15FusionCallbacksIS2E_NS2K_17LinearCombinationIS2J_fS2J_fLNS_15FloatRoundStyleE2EEES2F_S2I_JEEENS4_5SM1004TMEM4LOAD26SM100_TMEM_LOAD_32dp32b32xENS4_13SM90_TMA_LOADENS1L_INS1M_ILi2ELi4ELi3EEENS1O_ILi16EEENSN_INS5_IJS1Q_SO_EEES1W_EEEENS4_39AutoVectorizingCopyWithAssumedAlignmentILi128EEENS4_14SM90_TMA_STOREES2Z_S31_S31_EEEvvEEEEvNT_6ParamsE) ;  /* 0xffffff6002e87950 */ /* 0x000fea0003c3ffff */
        .weak           $__internal_1_$__cuda_sm10x_tcgen05_guardrail_trap_phase_invalid_during_alloc
        .type           $__internal_1_$__cuda_sm10x_tcgen05_guardrail_trap_phase_invalid_during_alloc,@function
        .size           $__internal_1_$__cuda_sm10x_tcgen05_guardrail_trap_phase_invalid_during_alloc,($__internal_2_$__cuda_sm10x_tcgen05_guardrail_trap_unallocated_columns_being_dealloced - $__internal_1_$__cuda_sm10x_tcgen05_guardrail_trap_phase_invalid_during_alloc)
$__internal_1_$__cuda_sm10x_tcgen05_guardrail_trap_phase_invalid_during_alloc:
[----:B------:R-:W-:Y:S05]  /*9c60*/  BPT.TRAP 0x1 ;  /* 0x000000040000795c */ /* 0x000fea0000300000 */
[----:B------:R-:W-:-:S04]  /*9c70*/  MOV R5, 0x0 ;  /* 0x0000000000057802 */ /* 0x000fc80000000f00 */
[----:B------:R-:W-:Y:S05]  /*9c80*/  RET.REL.NODEC R4 `(_ZN7cutlass13device_kernelINS_4gemm6kernel13GemmUniversalIN4cute5tupleIJiiiiEEENS1_10collective13CollectiveMmaINS1_46MainloopSm100TmaUmmaWarpSpecializedBlockScaledILi9ELi2ELi2ENS5_IJNS4_1CILi2EEENSA_ILi1EEESC_EEEEENS5_IJNSA_ILi256EEENSA_ILi64EEENSA_ILi128EEEEEENS5_IJNS_12float_e4m3_tENS_13float_ue8m0_tEEEENS5_IJNS5_IJlSC_lEEENS4_6LayoutINS5_IJNS5_IJNS5_IJNSA_ILi32EEENSA_ILi4EEEEEEiEEESR_NS5_IJSC_iEEEEEENS5_IJNS5_IJNS5_IJNSA_ILi16EEESP_EEEiEEENS5_IJNS5_IJNSA_ILi0EEESC_EEENSA_ILi512EEEEEENS5_IJSX_iEEEEEEEEEEESL_S14_NS4_8TiledMMAINS4_8MMA_AtomIJNS4_27SM100_MMA_MXF8F6F4_2x1SM_SSISJ_SJ_fSK_Li256ELi64ELNS4_4UMMA5MajorE0ELS19_0ELNS18_7ScaleInE0ELS1A_0EEEEEENSN_INS5_IJSC_SC_SC_EEENS5_IJSX_SX_SX_EEEEENS5_IJNS4_10UnderscoreES1G_S1G_EEEEENS5_IJNS4_18SM100_TMA_2SM_LOADES1J_EEENS5_IJNS4_14ComposedLayoutINS4_7SwizzleILi3ELi4ELi3EEENS4_18smem_ptr_flag_bitsILi8EEENSN_INS5_IJNSA_ILi8EEESH_EEENS5_IJSH_SC_EEEEEEENSN_INS5_IJNS5_IJNS5_IJSQ_SC_EEENS5_IJSO_SC_EEEEEESC_NS5_IJSP_SC_EEEEEENS5_IJNS5_IJNS5_IJSV_SZ_EEESY_EEESX_NS5_IJSC_SZ_EEEEEEEEEEEvNS4_8identityENS5_IJS1J_NS4_28SM100_TMA_2SM_LOAD_MULTICASTEEEES25_vS26_EENS_8epilogue10collective18CollectiveEpilogueINS2A_23Sm100TmaWarpSpecializedILi3ELi2ELi32ELb1ELb0EEEJNS5_IJSH_SG_SH_EEENS5_IJNSN_ISH_SC_EENSN_ISO_SC_EEEEENS_10bfloat16_tESM_S2J_SM_NS2A_6fusion15FusionCallbacksIS2E_NS2K_17LinearCombinationIS2J_fS2J_fLNS_15FloatRoundStyleE2EEES2F_S2I_JEEENS4_5SM1004TMEM4LOAD26SM100_TMEM_LOAD_32dp32b32xENS4_13SM90_TMA_LOADENS1L_INS1M_ILi2ELi4ELi3EEENS1O_ILi16EEENSN_INS5_IJS1Q_SO_EEES1W_EEEENS4_39AutoVectorizingCopyWithAssumedAlignmentILi128EEENS4_14SM90_TMA_STOREES2Z_S31_S31_EEEvvEEEEvNT_6ParamsE) ;  /* 0xffffff6004dc7950 */ /* 0x000fea0003c3ffff */
        .weak           $__internal_2_$__cuda_sm10x_tcgen05_guardrail_trap_unallocated_columns_being_dealloced
        .type           $__internal_2_$__cuda_sm10x_tcgen05_guardrail_trap_unallocated_columns_being_dealloced,@function
        .size           $__internal_2_$__cuda_sm10x_tcgen05_guardrail_trap_unallocated_columns_being_dealloced,(.L_x_191 - $__internal_2_$__cuda_sm10x_tcgen05_guardrail_trap_unallocated_columns_being_dealloced)
$__internal_2_$__cuda_sm10x_tcgen05_guardrail_trap_unallocated_columns_being_dealloced:
[----:B------:R-:W-:Y:S05]  /*9c90*/  BPT.TRAP 0x1 ;  /* 0x000000040000795c */ /* 0x000fea0000300000 */
[----:B------:R-:W-:-:S04]  /*9ca0*/  HFMA2 R3, -RZ, RZ, 0, 0 ;  /* 0x00000000ff037431 */ /* 0x000fc800000001ff */
[----:B------:R-:W-:Y:S05]  /*9cb0*/  RET.REL.NODEC R2 `(_ZN7cutlass13device_kernelINS_4gemm6kernel13GemmUniversalIN4cute5tupleIJiiiiEEENS1_10collective13CollectiveMmaINS1_46MainloopSm100TmaUmmaWarpSpecializedBlockScaledILi9ELi2ELi2ENS5_IJNS4_1CILi2EEENSA_ILi1EEESC_EEEEENS5_IJNSA_ILi256EEENSA_ILi64EEENSA_ILi128EEEEEENS5_IJNS_12float_e4m3_tENS_13float_ue8m0_tEEEENS5_IJNS5_IJlSC_lEEENS4_6LayoutINS5_IJNS5_IJNS5_IJNSA_ILi32EEENSA_ILi4EEEEEEiEEESR_NS5_IJSC_iEEEEEENS5_IJNS5_IJNS5_IJNSA_ILi16EEESP_EEEiEEENS5_IJNS5_IJNSA_ILi0EEESC_EEENSA_ILi512EEEEEENS5_IJSX_iEEEEEEEEEEESL_S14_NS4_8TiledMMAINS4_8MMA_AtomIJNS4_27SM100_MMA_MXF8F6F4_2x1SM_SSISJ_SJ_fSK_Li256ELi64ELNS4_4UMMA5MajorE0ELS19_0ELNS18_7ScaleInE0ELS1A_0EEEEEENSN_INS5_IJSC_SC_SC_EEENS5_IJSX_SX_SX_EEEEENS5_IJNS4_10UnderscoreES1G_S1G_EEEEENS5_IJNS4_18SM100_TMA_2SM_LOADES1J_EEENS5_IJNS4_14ComposedLayoutINS4_7SwizzleILi3ELi4ELi3EEENS4_18smem_ptr_flag_bitsILi8EEENSN_INS5_IJNSA_ILi8EEESH_EEENS5_IJSH_SC_EEEEEEENSN_INS5_IJNS5_IJNS5_IJSQ_SC_EEENS5_IJSO_SC_EEEEEESC_NS5_IJSP_SC_EEEEEENS5_IJNS5_IJNS5_IJSV_SZ_EEESY_EEESX_NS5_IJSC_SZ_EEEEEEEEEEEvNS4_8identityENS5_IJS1J_NS4_28SM100_TMA_2SM_LOAD_MULTICASTEEEES25_vS26_EENS_8epilogue10collective18CollectiveEpilogueINS2A_23Sm100TmaWarpSpecializedILi3ELi2ELi32ELb1ELb0EEEJNS5_IJSH_SG_SH_EEENS5_IJNSN_ISH_SC_EENSN_ISO_SC_EEEEENS_10bfloat16_tESM_S2J_SM_NS2A_6fusion15FusionCallbacksIS2E_NS2K_17LinearCombinationIS2J_fS2J_fLNS_15FloatRoundStyleE2EEES2F_S2I_JEEENS4_5SM1004TMEM4LOAD26SM100_TMEM_LOAD_32dp32b32xENS4_13SM90_TMA_LOADENS1L_INS1M_ILi2ELi4ELi3EEENS1O_ILi16EEENSN_INS5_IJS1Q_SO_EEES1W_EEEENS4_39AutoVectorizingCopyWithAssumedAlignmentILi128EEENS4_14SM90_TMA_STOREES2Z_S31_S31_EEEvvEEEEvNT_6ParamsE) ;  /* 0xffffff6002d07950 */ /* 0x000fea0003c3ffff */
.L_x_190:
[----:B------:R-:W-:-:S00]  /*9cc0*/  BRA `(.L_x_190) ;  /* 0xfffffffc00fc7947 */ /* 0x000fc0000383ffff */
[----:B------:R-:W-:-:S00]  /*9cd0*/  NOP ;  /* 0x0000000000007918 */ /* 0x000fc00000000000 */
        /* <DEDUP_REMOVED lines=10> */
.L_x_191:


//--------------------- .nv.global.init           --------------------------
	.section	.nv.global.init,"aw",@progbits
.nv.global.init:
	.type		$str$27,@object
	.size		$str$27,($str$28 - $str$27)
$str$27:
        /*0000*/ 	.byte	0x28, 0x61, 0x64, 0x64, 0x72, 0x65, 0x73, 0x73, 0x20, 0x26, 0x20, 0x6d, 0x61, 0x73, 0x6b, 0x29
        /*0010*/ 	.byte	0x20, 0x3d, 0x3d, 0x20, 0x30, 0x00
	.type		$str$28,@object
	.size		$str$28,($str$26 - $str$28)
$str$28:
        /*0016*/ 	.byte	0x2f, 0x74, 0x6d, 0x70, 0x2f, 0x63, 0x75, 0x74, 0x6c, 0x61, 0x73, 0x73, 0x5f, 0x73, 0x77, 0x65
        /*0026*/ 	.byte	0x65, 0x70, 0x5f, 0x73, 0x72, 0x63, 0x2f, 0x69, 0x6e, 0x63, 0x6c, 0x75, 0x64, 0x65, 0x2f, 0x63
        /*0036*/ 	.byte	0x75, 0x74, 0x65, 0x2f, 0x70, 0x6f, 0x69, 0x6e, 0x74, 0x65, 0x72, 0x5f, 0x66, 0x6c, 0x61, 0x67
        /*0046*/ 	.byte	0x67, 0x65, 0x64, 0x2e, 0x68, 0x70, 0x70, 0x00
	.type		$str$26,@object
	.size		$str$26,($str$25 - $str$26)
$str$26:
        /*004e*/ 	.byte	0x2f, 0x74, 0x6d, 0x70, 0x2f, 0x63, 0x75, 0x74, 0x6c, 0x61, 0x73, 0x73, 0x5f, 0x73, 0x77, 0x65
        /*005e*/ 	.byte	0x65, 0x70, 0x5f, 0x73, 0x72, 0x63, 0x2f, 0x69, 0x6e, 0x63, 0x6c, 0x75, 0x64, 0x65, 0x2f, 0x63
        /*006e*/ 	.byte	0x75, 0x74, 0x65, 0x2f, 0x61, 0x74, 0x6f, 0x6d, 0x2f, 0x63, 0x6f, 0x70, 0x79, 0x5f, 0x74, 0x72
        /*007e*/ 	.byte	0x61, 0x69, 0x74, 0x73, 0x5f, 0x73, 0x6d, 0x31, 0x30, 0x30, 0x2e, 0x68, 0x70, 0x70, 0x00
	.type		$str$25,@object
	.size		$str$25,(__unnamed_1 - $str$25)
$str$25:
        /*008d*/ 	.byte	0x28, 0x28, 0x75, 0x69, 0x6e, 0x74, 0x33, 0x32, 0x5f, 0x74, 0x28, 0x74, 0x68, 0x72, 0x65, 0x61
        /*009d*/ 	.byte	0x64, 0x49, 0x64, 0x78, 0x2e, 0x78, 0x29, 0x20, 0x2f, 0x20, 0x33, 0x32, 0x29, 0x20, 0x25, 0x20
        /*00ad*/ 	.byte	0x34, 0x29, 0x20, 0x3d, 0x3d, 0x20, 0x28, 0x28, 0x28, 0x74, 0x6d, 0x65, 0x6d, 0x5f, 0x61, 0x64
        /*00bd*/ 	.byte	0x64, 0x72, 0x20, 0x3e, 0x3e, 0x20, 0x31, 0x36, 0x29, 0x20, 0x2f, 0x20, 0x33, 0x32, 0x29, 0x20
        /*00cd*/ 	.byte	0x25, 0x20, 0x34, 0x29, 0x00
	.type		__unnamed_1,@object
	.size		__unnamed_1,(__unnamed_2 - __unnamed_1)
__unnamed_1:
        /*00d2*/ 	.byte	0x61, 0x75, 0x74, 0x6f, 0x20, 0x63, 0x75, 0x74, 0x65, 0x3a, 0x3a, 0x61, 0x73, 0x5f, 0x70, 0x6f
        /* <DEDUP_REMOVED lines=24> */
        /*0262*/ 	.byte	0x34, 0x30, 0x39, 0x36, 0x3e, 0x3e, 0x3e, 0x3e, 0x5d, 0x00
	.type		__unnamed_2,@object
	.size		__unnamed_2,(.L_2 - __unnamed_2)
__unnamed_2:
        /* <DEDUP_REMOVED lines=42> */
        /*050c*/ 	.byte	0x3e, 0x3e, 0x5d, 0x00
.L_2:


//--------------------- .nv.shared._ZN7cutlass13device_kernelINS_4gemm6kernel13GemmUniversalIN4cute5tupleIJiiiiEEENS1_10collective13CollectiveMmaINS1_46MainloopSm100TmaUmmaWarpSpecializedBlockScaledILi9ELi2ELi2ENS5_IJNS4_1CILi2EEENSA_ILi1EEESC_EEEEENS5_IJNSA_ILi256EEENSA_ILi64EEENSA_ILi128EEEEEENS5_IJNS_12float_e4m3_tENS_13float_ue8m0_tEEEENS5_IJNS5_IJlSC_lEEENS4_6LayoutINS5_IJNS5_IJNS5_IJNSA_ILi32EEENSA_ILi4EEEEEEiEEESR_NS5_IJSC_iEEEEEENS5_IJNS5_IJNS5_IJNSA_ILi16EEESP_EEEiEEENS5_IJNS5_IJNSA_ILi0EEESC_EEENSA_ILi512EEEEEENS5_IJSX_iEEEEEEEEEEESL_S14_NS4_8TiledMMAINS4_8MMA_AtomIJNS4_27SM100_MMA_MXF8F6F4_2x1SM_SSISJ_SJ_fSK_Li256ELi64ELNS4_4UMMA5MajorE0ELS19_0ELNS18_7ScaleInE0ELS1A_0EEEEEENSN_INS5_IJSC_SC_SC_EEENS5_IJSX_SX_SX_EEEEENS5_IJNS4_10UnderscoreES1G_S1G_EEEEENS5_IJNS4_18SM100_TMA_2SM_LOADES1J_EEENS5_IJNS4_14ComposedLayoutINS4_7SwizzleILi3ELi4ELi3EEENS4_18smem_ptr_flag_bitsILi8EEENSN_INS5_IJNSA_ILi8EEESH_EEENS5_IJSH_SC_EEEEEEENSN_INS5_IJNS5_IJNS5_IJSQ_SC_EEENS5_IJSO_SC_EEEEEESC_NS5_IJSP_SC_EEEEEENS5_IJNS5_IJNS5_IJSV_SZ_EEESY_EEESX_NS5_IJSC_SZ_EEEEEEEEEEEvNS4_8identityENS5_IJS1J_NS4_28SM100_TMA_2SM_LOAD_MULTICASTEEEES25_vS26_EENS_8epilogue10collective18CollectiveEpilogueINS2A_23Sm100TmaWarpSpecializedILi3ELi2ELi32ELb1ELb0EEEJNS5_IJSH_SG_SH_EEENS5_IJNSN_ISH_SC_EENSN_ISO_SC_EEEEENS_10bfloat16_tESM_S2J_SM_NS2A_6fusion15FusionCallbacksIS2E_NS2K_17LinearCombinationIS2J_fS2J_fLNS_15FloatRoundStyleE2EEES2F_S2I_JEEENS4_5SM1004TMEM4LOAD26SM100_TMEM_LOAD_32dp32b32xENS4_13SM90_TMA_LOADENS1L_INS1M_ILi2ELi4ELi3EEENS1O_ILi16EEENSN_INS5_IJS1Q_SO_EEES1W_EEEENS4_39AutoVectorizingCopyWithAssumedAlignmentILi128EEENS4_14SM90_TMA_STOREES2Z_S31_S31_EEEvvEEEEvNT_6ParamsE --------------------------
	.section	.nv.shared._ZN7cutlass13device_kernelINS_4gemm6kernel13GemmUniversalIN4cute5tupleIJiiiiEEENS1_10collective13CollectiveMmaINS1_46MainloopSm100TmaUmmaWarpSpecializedBlockScaledILi9ELi2ELi2ENS5_IJNS4_1CILi2EEENSA_ILi1EEESC_EEEEENS5_IJNSA_ILi256EEENSA_ILi64EEENSA_ILi128EEEEEENS5_IJNS_12float_e4m3_tENS_13float_ue8m0_tEEEENS5_IJNS5_IJlSC_lEEENS4_6LayoutINS5_IJNS5_IJNS5_IJNSA_ILi32EEENSA_ILi4EEEEEEiEEESR_NS5_IJSC_iEEEEEENS5_IJNS5_IJNS5_IJNSA_ILi16EEESP_EEEiEEENS5_IJNS5_IJNSA_ILi0EEESC_EEENSA_ILi512EEEEEENS5_IJSX_iEEEEEEEEEEESL_S14_NS4_8TiledMMAINS4_8MMA_AtomIJNS4_27SM100_MMA_MXF8F6F4_2x1SM_SSISJ_SJ_fSK_Li256ELi64ELNS4_4UMMA5MajorE0ELS19_0ELNS18_7ScaleInE0ELS1A_0EEEEEENSN_INS5_IJSC_SC_SC_EEENS5_IJSX_SX_SX_EEEEENS5_IJNS4_10UnderscoreES1G_S1G_EEEEENS5_IJNS4_18SM100_TMA_2SM_LOADES1J_EEENS5_IJNS4_14ComposedLayoutINS4_7SwizzleILi3ELi4ELi3EEENS4_18smem_ptr_flag_bitsILi8EEENSN_INS5_IJNSA_ILi8EEESH_EEENS5_IJSH_SC_EEEEEEENSN_INS5_IJNS5_IJNS5_IJSQ_SC_EEENS5_IJSO_SC_EEEEEESC_NS5_IJSP_SC_EEEEEENS5_IJNS5_IJNS5_IJSV_SZ_EEESY_EEESX_NS5_IJSC_SZ_EEEEEEEEEEEvNS4_8identityENS5_IJS1J_NS4_28SM100_TMA_2SM_LOAD_MULTICASTEEEES25_vS26_EENS_8epilogue10collective18CollectiveEpilogueINS2A_23Sm100TmaWarpSpecializedILi3ELi2ELi32ELb1ELb0EEEJNS5_IJSH_SG_SH_EEENS5_IJNSN_ISH_SC_EENSN_ISO_SC_EEEEENS_10bfloat16_tESM_S2J_SM_NS2A_6fusion15FusionCallbacksIS2E_NS2K_17LinearCombinationIS2J_fS2J_fLNS_15FloatRoundStyleE2EEES2F_S2I_JEEENS4_5SM1004TMEM4LOAD26SM100_TMEM_LOAD_32dp32b32xENS4_13SM90_TMA_LOADENS1L_INS1M_ILi2ELi4ELi3EEENS1O_ILi16EEENSN_INS5_IJS1Q_SO_EEES1W_EEEENS4_39AutoVectorizingCopyWithAssumedAlignmentILi128EEENS4_14SM90_TMA_STOREES2Z_S31_S31_EEEvvEEEEvNT_6ParamsE,"aw",@nobits
	.sectionflags	@""
	.align	16
	.zero		1024


//--------------------- .nv.shared.reserved.0     --------------------------
	.section	.nv.shared.reserved.0,"aw",@nobits
	.weak		__nv_reservedSMEM_offset_0_alias
	.size		__nv_reservedSMEM_offset_0_alias, 0, 64
	.other		__nv_reservedSMEM_offset_0_alias,@"STO_CUDA_RESERVED_SHARED STV_DEFAULT"
__nv_reservedSMEM_offset_0_alias:
	.zero		0
.nv.shared.reserved.0:
	.zero		64
	.weak		__nv_reservedSMEM_tcgen05_partition
	.type		__nv_reservedSMEM_tcgen05_partition,@object
	.size		__nv_reservedSMEM_tcgen05_partition,(.L_0 - __nv_reservedSMEM_tcgen05_partition)
__nv_reservedSMEM_tcgen05_partition:
	.zero		32
.L_0:


//--------------------- .nv.global                --------------------------
	.section	.nv.global,"aw",@nobits
.nv.global:
	.type		_ZN40_INTERNAL_bac9ebc3_4_k_cu_182fc51f_317964cute1_E,@object
	.size		_ZN40_INTERNAL_bac9ebc3_4_k_cu_182fc51f_317964cute1_E,(_ZN40_INTERNAL_bac9ebc3_4_k_cu_182fc51f_317964cuda3std3__45__cpo6cbeginE - _ZN40_INTERNAL_bac9ebc3_4_k_cu_182fc51f_317964cute1_E)
_ZN40_INTERNAL_bac9ebc3_4_k_cu_182fc51f_317964cute1_E:
	.zero		1
	.type		_ZN40_INTERNAL_bac9ebc3_4_k_cu_182fc51f_317964cuda3std3__45__cpo6cbeginE,@object
	.size		_ZN40_INTERNAL_bac9ebc3_4_k_cu_182fc51f_317964cuda3std3__45__cpo6cbeginE,(_ZN40_INTERNAL_bac9ebc3_4_k_cu_182fc51f_317964cuda3std3__48in_placeE - _ZN40_INTERNAL_bac9ebc3_4_k_cu_182fc51f_317964cuda3std3__45__cpo6cbeginE)
_ZN40_INTERNAL_bac9ebc3_4_k_cu_182fc51f_317964cuda3std3__45__cpo6cbeginE:
	.zero		1
	.type		_ZN40_INTERNAL_bac9ebc3_4_k_cu_182fc51f_317964cuda3std3__48in_placeE,@object
	.size		_ZN40_INTERNAL_bac9ebc3_4_k_cu_182fc51f_317964cuda3std3__48in_placeE,(_ZN40_INTERNAL_bac9ebc3_4_k_cu_182fc51f_317964cuda3std6ranges3__45__cpo9iter_moveE - _ZN40_INTERNAL_bac9ebc3_4_k_cu_182fc51f_317964cuda3std3__48in_placeE)
_ZN40_INTERNAL_bac9ebc3_4_k_cu_182fc51f_317964cuda3std3__48in_placeE:
	.zero		1
	.type		_ZN40_INTERNAL_bac9ebc3_4_k_cu_182fc51f_317964cuda3std6ranges3__45__cpo9iter_moveE,@object
	.size		_ZN40_INTERNAL_bac9ebc3_4_k_cu_182fc51f_317964cuda3std6ranges3__45__cpo9iter_moveE,(_ZN40_INTERNAL_bac9ebc3_4_k_cu_182fc51f_317964cuda3std3__45__cpo5beginE - _ZN40_INTERNAL_bac9ebc3_4_k_cu_182fc51f_317964cuda3std6ranges3__45__cpo9iter_moveE)
_ZN40_INTERNAL_bac9ebc3_4_k_cu_182fc51f_317964cuda3std6ranges3__45__cpo9iter_moveE:
	.zero		1
	.type		_ZN40_INTERNAL_bac9ebc3_4_k_cu_182fc51f_317964cuda3std3__45__cpo5beginE,@object
	.size		_ZN40_INTERNAL_bac9ebc3_4_k_cu_182fc51f_317964cuda3std3__45__cpo5beginE,(_ZN40_INTERNAL_bac9ebc3_4_k_cu_182fc51f_317964cuda3std3__442_GLOBAL__N__bac9ebc3_4_k_cu_182fc51f_317966ignoreE - _ZN40_INTERNAL_bac9ebc3_4_k_cu_182fc51f_317964cuda3std3__45__cpo5beginE)
_ZN40_INTERNAL_bac9ebc3_4_k_cu_182fc51f_317964cuda3std3__45__cpo5beginE:
	.zero		1
	.type		_ZN40_INTERNAL_bac9ebc3_4_k_cu_182fc51f_317964cuda3std3__442_GLOBAL__N__bac9ebc3_4_k_cu_182fc51f_317966ignoreE,@object
	.size		_ZN40_INTERNAL_bac9ebc3_4_k_cu_182fc51f_317964cuda3std3__442_GLOBAL__N__bac9ebc3_4_k_cu_182fc51f_317966ignoreE,(_ZN40_INTERNAL_bac9ebc3_4_k_cu_182fc51f_317964cute7productE - _ZN40_INTERNAL_bac9ebc3_4_k_cu_182fc51f_317964cuda3std3__442_GLOBAL__N__bac9ebc3_4_k_cu_182fc51f_317966ignoreE)
_ZN40_INTERNAL_bac9ebc3_4_k_cu_182fc51f_317964cuda3std3__442_GLOBAL__N__bac9ebc3_4_k_cu_182fc51f_317966ignoreE:
	.zero		1
	.type		_ZN40_INTERNAL_bac9ebc3_4_k_cu_182fc51f_317964cute7productE,@object
	.size		_ZN40_INTERNAL_bac9ebc3_4_k_cu_182fc51f_317964cute7productE,(_ZN40_INTERNAL_bac9ebc3_4_k_cu_182fc51f_317964cuda3std3__45__cpo3endE - _ZN40_INTERNAL_bac9ebc3_4_k_cu_182fc51f_317964cute7productE)
_ZN40_INTERNAL_bac9ebc3_4_k_cu_182fc51f_317964cute7productE:
	.zero		1
	.type		_ZN40_INTERNAL_bac9ebc3_4_k_cu_182fc51f_317964cuda3std3__45__cpo3endE,@object
	.size		_ZN40_INTERNAL_bac9ebc3_4_k_cu_182fc51f_317964cuda3std3__45__cpo3endE,(_ZN40_INTERNAL_bac9ebc3_4_k_cu_182fc51f_317964cuda3std3__419piecewise_constructE - _ZN40_INTERNAL_bac9ebc3_4_k_cu_182fc51f_317964cuda3std3__45__cpo3endE)
_ZN40_INTERNAL_bac9ebc3_4_k_cu_182fc51f_317964cuda3std3__45__cpo3endE:
	.zero		1
	.type		_ZN40_INTERNAL_bac9ebc3_4_k_cu_182fc51f_317964cuda3std3__419piecewise_constructE,@object
	.size		_ZN40_INTERNAL_bac9ebc3_4_k_cu_182fc51f_317964cuda3std3__419piecewise_constructE,(_ZN40_INTERNAL_bac9ebc3_4_k_cu_182fc51f_317964cuda3std3__45__cpo4cendE - _ZN40_INTERNAL_bac9ebc3_4_k_cu_182fc51f_317964cuda3std3__419piecewise_constructE)
_ZN40_INTERNAL_bac9ebc3_4_k_cu_182fc51f_317964cuda3std3__419piecewise_constructE:
	.zero		1
	.type		_ZN40_INTERNAL_bac9ebc3_4_k_cu_182fc51f_317964cuda3std3__45__cpo4cendE,@object
	.size		_ZN40_INTERNAL_bac9ebc3_4_k_cu_182fc51f_317964cuda3std3__45__cpo4cendE,(_ZN40_INTERNAL_bac9ebc3_4_k_cu_182fc51f_317964cuda3std6ranges3__45__cpo4swapE - _ZN40_INTERNAL_bac9ebc3_4_k_cu_182fc51f_317964cuda3std3__45__cpo4cendE)
_ZN40_INTERNAL_bac9ebc3_4_k_cu_182fc51f_317964cuda3std3__45__cpo4cendE:
	.zero		1
	.type		_ZN40_INTERNAL_bac9ebc3_4_k_cu_182fc51f_317964cuda3std6ranges3__45__cpo4swapE,@object
	.size		_ZN40_INTERNAL_bac9ebc3_4_k_cu_182fc51f_317964cuda3std6ranges3__45__cpo4swapE,(.L_10 - _ZN40_INTERNAL_bac9ebc3_4_k_cu_182fc51f_317964cuda3std6ranges3__45__cpo4swapE)
_ZN40_INTERNAL_bac9ebc3_4_k_cu_182fc51f_317964cuda3std6ranges3__45__cpo4swapE:
	.zero		1
.L_10:


//--------------------- .nv.constant0._ZN7cutlass13device_kernelINS_4gemm6kernel13GemmUniversalIN4cute5tupleIJiiiiEEENS1_10collective13CollectiveMmaINS1_46MainloopSm100TmaUmmaWarpSpecializedBlockScaledILi9ELi2ELi2ENS5_IJNS4_1CILi2EEENSA_ILi1EEESC_EEEEENS5_IJNSA_ILi256EEENSA_ILi64EEENSA_ILi128EEEEEENS5_IJNS_12float_e4m3_tENS_13float_ue8m0_tEEEENS5_IJNS5_IJlSC_lEEENS4_6LayoutINS5_IJNS5_IJNS5_IJNSA_ILi32EEENSA_ILi4EEEEEEiEEESR_NS5_IJSC_iEEEEEENS5_IJNS5_IJNS5_IJNSA_ILi16EEESP_EEEiEEENS5_IJNS5_IJNSA_ILi0EEESC_EEENSA_ILi512EEEEEENS5_IJSX_iEEEEEEEEEEESL_S14_NS4_8TiledMMAINS4_8MMA_AtomIJNS4_27SM100_MMA_MXF8F6F4_2x1SM_SSISJ_SJ_fSK_Li256ELi64ELNS4_4UMMA5MajorE0ELS19_0ELNS18_7ScaleInE0ELS1A_0EEEEEENSN_INS5_IJSC_SC_SC_EEENS5_IJSX_SX_SX_EEEEENS5_IJNS4_10UnderscoreES1G_S1G_EEEEENS5_IJNS4_18SM100_TMA_2SM_LOADES1J_EEENS5_IJNS4_14ComposedLayoutINS4_7SwizzleILi3ELi4ELi3EEENS4_18smem_ptr_flag_bitsILi8EEENSN_INS5_IJNSA_ILi8EEESH_EEENS5_IJSH_SC_EEEEEEENSN_INS5_IJNS5_IJNS5_IJSQ_SC_EEENS5_IJSO_SC_EEEEEESC_NS5_IJSP_SC_EEEEEENS5_IJNS5_IJNS5_IJSV_SZ_EEESY_EEESX_NS5_IJSC_SZ_EEEEEEEEEEEvNS4_8identityENS5_IJS1J_NS4_28SM100_TMA_2SM_LOAD_MULTICASTEEEES25_vS26_EENS_8epilogue10collective18CollectiveEpilogueINS2A_23Sm100TmaWarpSpecializedILi3ELi2ELi32ELb1ELb0EEEJNS5_IJSH_SG_SH_EEENS5_IJNSN_ISH_SC_EENSN_ISO_SC_EEEEENS_10bfloat16_tESM_S2J_SM_NS2A_6fusion15FusionCallbacksIS2E_NS2K_17LinearCombinationIS2J_fS2J_fLNS_15FloatRoundStyleE2EEES2F_S2I_JEEENS4_5SM1004TMEM4LOAD26SM100_TMEM_LOAD_32dp32b32xENS4_13SM90_TMA_LOADENS1L_INS1M_ILi2ELi4ELi3EEENS1O_ILi16EEENSN_INS5_IJS1Q_SO_EEES1W_EEEENS4_39AutoVectorizingCopyWithAssumedAlignmentILi128EEENS4_14SM90_TMA_STOREES2Z_S31_S31_EEEvvEEEEvNT_6ParamsE --------------------------
	.section	.nv.constant0._ZN7cutlass13device_kernelINS_4gemm6kernel13GemmUniversalIN4cute5tupleIJiiiiEEENS1_10collective13CollectiveMmaINS1_46MainloopSm100TmaUmmaWarpSpecializedBlockScaledILi9ELi2ELi2ENS5_IJNS4_1CILi2EEENSA_ILi1EEESC_EEEEENS5_IJNSA_ILi256EEENSA_ILi64EEENSA_ILi128EEEEEENS5_IJNS_12float_e4m3_tENS_13float_ue8m0_tEEEENS5_IJNS5_IJlSC_lEEENS4_6LayoutINS5_IJNS5_IJNS5_IJNSA_ILi32EEENSA_ILi4EEEEEEiEEESR_NS5_IJSC_iEEEEEENS5_IJNS5_IJNS5_IJNSA_ILi16EEESP_EEEiEEENS5_IJNS5_IJNSA_ILi0EEESC_EEENSA_ILi512EEEEEENS5_IJSX_iEEEEEEEEEEESL_S14_NS4_8TiledMMAINS4_8MMA_AtomIJNS4_27SM100_MMA_MXF8F6F4_2x1SM_SSISJ_SJ_fSK_Li256ELi64ELNS4_4UMMA5MajorE0ELS19_0ELNS18_7ScaleInE0ELS1A_0EEEEEENSN_INS5_IJSC_SC_SC_EEENS5_IJSX_SX_SX_EEEEENS5_IJNS4_10UnderscoreES1G_S1G_EEEEENS5_IJNS4_18SM100_TMA_2SM_LOADES1J_EEENS5_IJNS4_14ComposedLayoutINS4_7SwizzleILi3ELi4ELi3EEENS4_18smem_ptr_flag_bitsILi8EEENSN_INS5_IJNSA_ILi8EEESH_EEENS5_IJSH_SC_EEEEEEENSN_INS5_IJNS5_IJNS5_IJSQ_SC_EEENS5_IJSO_SC_EEEEEESC_NS5_IJSP_SC_EEEEEENS5_IJNS5_IJNS5_IJSV_SZ_EEESY_EEESX_NS5_IJSC_SZ_EEEEEEEEEEEvNS4_8identityENS5_IJS1J_NS4_28SM100_TMA_2SM_LOAD_MULTICASTEEEES25_vS26_EENS_8epilogue10collective18CollectiveEpilogueINS2A_23Sm100TmaWarpSpecializedILi3ELi2ELi32ELb1ELb0EEEJNS5_IJSH_SG_SH_EEENS5_IJNSN_ISH_SC_EENSN_ISO_SC_EEEEENS_10bfloat16_tESM_S2J_SM_NS2A_6fusion15FusionCallbacksIS2E_NS2K_17LinearCombinationIS2J_fS2J_fLNS_15FloatRoundStyleE2EEES2F_S2I_JEEENS4_5SM1004TMEM4LOAD26SM100_TMEM_LOAD_32dp32b32xENS4_13SM90_TMA_LOADENS1L_INS1M_ILi2ELi4ELi3EEENS1O_ILi16EEENSN_INS5_IJS1Q_SO_EEES1W_EEEENS4_39AutoVectorizingCopyWithAssumedAlignmentILi128EEENS4_14SM90_TMA_STOREES2Z_S31_S31_EEEvvEEEEvNT_6ParamsE,"a",@progbits
	.sectionflags	@""
	.align	4
.nv.constant0._ZN7cutlass13device_kernelINS_4gemm6kernel13GemmUniversalIN4cute5tupleIJiiiiEEENS1_10collective13CollectiveMmaINS1_46MainloopSm100TmaUmmaWarpSpecializedBlockScaledILi9ELi2ELi2ENS5_IJNS4_1CILi2EEENSA_ILi1EEESC_EEEEENS5_IJNSA_ILi256EEENSA_ILi64EEENSA_ILi128EEEEEENS5_IJNS_12float_e4m3_tENS_13float_ue8m0_tEEEENS5_IJNS5_IJlSC_lEEENS4_6LayoutINS5_IJNS5_IJNS5_IJNSA_ILi32EEENSA_ILi4EEEEEEiEEESR_NS5_IJSC_iEEEEEENS5_IJNS5_IJNS5_IJNSA_ILi16EEESP_EEEiEEENS5_IJNS5_IJNSA_ILi0EEESC_EEENSA_ILi512EEEEEENS5_IJSX_iEEEEEEEEEEESL_S14_NS4_8TiledMMAINS4_8MMA_AtomIJNS4_27SM100_MMA_MXF8F6F4_2x1SM_SSISJ_SJ_fSK_Li256ELi64ELNS4_4UMMA5MajorE0ELS19_0ELNS18_7ScaleInE0ELS1A_0EEEEEENSN_INS5_IJSC_SC_SC_EEENS5_IJSX_SX_SX_EEEEENS5_IJNS4_10UnderscoreES1G_S1G_EEEEENS5_IJNS4_18SM100_TMA_2SM_LOADES1J_EEENS5_IJNS4_14ComposedLayoutINS4_7SwizzleILi3ELi4ELi3EEENS4_18smem_ptr_flag_bitsILi8EEENSN_INS5_IJNSA_ILi8EEESH_EEENS5_IJSH_SC_EEEEEEENSN_INS5_IJNS5_IJNS5_IJSQ_SC_EEENS5_IJSO_SC_EEEEEESC_NS5_IJSP_SC_EEEEEENS5_IJNS5_IJNS5_IJSV_SZ_EEESY_EEESX_NS5_IJSC_SZ_EEEEEEEEEEEvNS4_8identityENS5_IJS1J_NS4_28SM100_TMA_2SM_LOAD_MULTICASTEEEES25_vS26_EENS_8epilogue10collective18CollectiveEpilogueINS2A_23Sm100TmaWarpSpecializedILi3ELi2ELi32ELb1ELb0EEEJNS5_IJSH_SG_SH_EEENS5_IJNSN_ISH_SC_EENSN_ISO_SC_EEEEENS_10bfloat16_tESM_S2J_SM_NS2A_6fusion15FusionCallbacksIS2E_NS2K_17LinearCombinationIS2J_fS2J_fLNS_15FloatRoundStyleE2EEES2F_S2I_JEEENS4_5SM1004TMEM4LOAD26SM100_TMEM_LOAD_32dp32b32xENS4_13SM90_TMA_LOADENS1L_INS1M_ILi2ELi4ELi3EEENS1O_ILi16EEENSN_INS5_IJS1Q_SO_EEES1W_EEEENS4_39AutoVectorizingCopyWithAssumedAlignmentILi128EEENS4_14SM90_TMA_STOREES2Z_S31_S31_EEEvvEEEEvNT_6ParamsE:
	.zero		3968


//--------------------- SYMBOLS --------------------------

	.type		.nv.reservedSmem.offset0,@object
	.size		.nv.reservedSmem.offset0,0x4
	.type		.nv.reservedSmem.cap,@object
	.size		.nv.reservedSmem.cap,0x4
	.type		__assertfail,@function
